	.target	sm_90a

	.elftype	@"ET_EXEC"


//--------------------- .note.nv.tkinfo           --------------------------
	.section	.note.nv.tkinfo,"",@"SHT_NOTE"
	.sectionflags	@"SHF_NOTE_NV_TKINFO"
	.tkinfo
        /*0018*/ 	.word	0x00000002
        /*0030*/ 	.string	""
        /*0030*/ 	.string	"ptxas"
        /*0030*/ 	.string	"Cuda compilation tools, release 13.0, V13.0.88"
        /*0030*/ 	.string	"Build cuda_13.0.r13.0/compiler.36424714_0"
        /*0030*/ 	.string	"-arch sm_90a -m 64 "



//--------------------- .note.nv.cuinfo           --------------------------
	.section	.note.nv.cuinfo,"",@"SHT_NOTE"
	.sectionflags	@"SHF_NOTE_NV_CUINFO"
        /*0018*/ 	.short	0x0002
        /*001a*/ 	.short	0x005a
        /*001c*/ 	.short	0x0082
	.zero		2


//--------------------- .nv.info                  --------------------------
	.section	.nv.info,"",@"SHT_CUDA_INFO"
	.align	4


	//----- nvinfo : EIATTR_REGCOUNT
	.align		4
        /*0000*/ 	.byte	0x04, 0x2f
        /*0002*/ 	.short	(.L_12 - .L_11)
	.align		4
.L_11:
        /*0004*/ 	.word	index@(_ZN7cutlass13device_kernelINS_4conv6kernel13ConvUniversalINS1_16ConvProblemShapeILNS1_8OperatorE1ELi2EEENS1_10collective14CollectiveConvINS1_46MainloopSm90TmaGmmaWarpSpecializedImplicitGemmILS5_1ELi14ELi2EN4cute5tupleIJNSA_1CILi2EEENSC_ILi1EEESE_EEENS1_36KernelImplicitTmaWarpSpecializedSm90ELi1EEENSB_IJNSC_ILi128EEESI_NSB_IJNSC_ILi32EEEEEEEEENS_10bfloat16_tESM_NSA_8TiledMMAINSA_8MMA_AtomIJNSA_4SM904GMMA28MMA_64x128x16_F32BF16BF16_SSILNSQ_5MajorE0ELSS_1ELNSQ_7ScaleInE1ELST_1EEEEEENSA_6LayoutINSB_IJSE_SE_SE_EEENSB_IJNSC_ILi0EEESY_SY_EEEEENSB_IJNSA_10UnderscoreES11_S11_EEEEENS7_6detail26Sm90ImplicitGemmTileTraitsINSA_20SM90_TMA_LOAD_IM2COLENSA_14ComposedLayoutINSA_7SwizzleILi2ELi4ELi3EEENSA_18smem_ptr_flag_bitsILi16EEENSW_INSB_IJNSB_IJNSC_ILi8EEENSC_ILi16EEEEEENSB_IJSJ_SE_EEENSB_IJSE_NSC_ILi14EEEEEEEEENSB_IJNSB_IJSJ_NSC_ILi256EEEEEENSB_IJSE_SY_EEENSB_IJSY_NSC_ILi4096EEEEEEEEEEEEEvEENS15_INSA_23SM90_TMA_LOAD_MULTICASTENS17_INS18_ILi3ELi4ELi3EEES1B_NSW_INSB_IJNSB_IJNSC_ILi64EEESD_EEENSB_IJS1C_NSC_ILi4EEEEEES1H_EEENSB_IJNSB_IJSE_NSC_ILi2048EEEEEENSB_IJS1U_NSC_ILi512EEEEEES1N_EEEEEEEvEEEENS_8epilogue10collective6detail29Sm90TmaWarpSpecializedAdapterINS29_15DefaultEpilogueISM_NSB_IJNSB_IJlllEEESE_SY_EEES2E_NS28_6thread17LinearCombinationISM_Li1EffLNS2F_9ScaleType4KindE0ELNS_15FloatRoundStyleE2ESM_EENS_4gemm15EpilogueDefaultEEEEEvvEEEEvNT_6ParamsE)
        /*0008*/ 	.word	0x0000009a


	//----- nvinfo : EIATTR_FRAME_SIZE
	.align		4
.L_12:
        /*000c*/ 	.byte	0x04, 0x11
        /*000e*/ 	.short	(.L_14 - .L_13)
	.align		4
.L_13:
        /*0010*/ 	.word	index@(_ZN7cutlass13device_kernelINS_4conv6kernel13ConvUniversalINS1_16ConvProblemShapeILNS1_8OperatorE1ELi2EEENS1_10collective14CollectiveConvINS1_46MainloopSm90TmaGmmaWarpSpecializedImplicitGemmILS5_1ELi14ELi2EN4cute5tupleIJNSA_1CILi2EEENSC_ILi1EEESE_EEENS1_36KernelImplicitTmaWarpSpecializedSm90ELi1EEENSB_IJNSC_ILi128EEESI_NSB_IJNSC_ILi32EEEEEEEEENS_10bfloat16_tESM_NSA_8TiledMMAINSA_8MMA_AtomIJNSA_4SM904GMMA28MMA_64x128x16_F32BF16BF16_SSILNSQ_5MajorE0ELSS_1ELNSQ_7ScaleInE1ELST_1EEEEEENSA_6LayoutINSB_IJSE_SE_SE_EEENSB_IJNSC_ILi0EEESY_SY_EEEEENSB_IJNSA_10UnderscoreES11_S11_EEEEENS7_6detail26Sm90ImplicitGemmTileTraitsINSA_20SM90_TMA_LOAD_IM2COLENSA_14ComposedLayoutINSA_7SwizzleILi2ELi4ELi3EEENSA_18smem_ptr_flag_bitsILi16EEENSW_INSB_IJNSB_IJNSC_ILi8EEENSC_ILi16EEEEEENSB_IJSJ_SE_EEENSB_IJSE_NSC_ILi14EEEEEEEEENSB_IJNSB_IJSJ_NSC_ILi256EEEEEENSB_IJSE_SY_EEENSB_IJSY_NSC_ILi4096EEEEEEEEEEEEEvEENS15_INSA_23SM90_TMA_LOAD_MULTICASTENS17_INS18_ILi3ELi4ELi3EEES1B_NSW_INSB_IJNSB_IJNSC_ILi64EEESD_EEENSB_IJS1C_NSC_ILi4EEEEEES1H_EEENSB_IJNSB_IJSE_NSC_ILi2048EEEEEENSB_IJS1U_NSC_ILi512EEEEEES1N_EEEEEEEvEEEENS_8epilogue10collective6detail29Sm90TmaWarpSpecializedAdapterINS29_15DefaultEpilogueISM_NSB_IJNSB_IJlllEEESE_SY_EEES2E_NS28_6thread17LinearCombinationISM_Li1EffLNS2F_9ScaleType4KindE0ELNS_15FloatRoundStyleE2ESM_EENS_4gemm15EpilogueDefaultEEEEEvvEEEEvNT_6ParamsE)
        /*0014*/ 	.word	0x00000000


	//----- nvinfo : EIATTR_MIN_STACK_SIZE
	.align		4
.L_14:
        /*0018*/ 	.byte	0x04, 0x12
        /*001a*/ 	.short	(.L_16 - .L_15)
	.align		4
.L_15:
        /*001c*/ 	.word	index@(_ZN7cutlass13device_kernelINS_4conv6kernel13ConvUniversalINS1_16ConvProblemShapeILNS1_8OperatorE1ELi2EEENS1_10collective14CollectiveConvINS1_46MainloopSm90TmaGmmaWarpSpecializedImplicitGemmILS5_1ELi14ELi2EN4cute5tupleIJNSA_1CILi2EEENSC_ILi1EEESE_EEENS1_36KernelImplicitTmaWarpSpecializedSm90ELi1EEENSB_IJNSC_ILi128EEESI_NSB_IJNSC_ILi32EEEEEEEEENS_10bfloat16_tESM_NSA_8TiledMMAINSA_8MMA_AtomIJNSA_4SM904GMMA28MMA_64x128x16_F32BF16BF16_SSILNSQ_5MajorE0ELSS_1ELNSQ_7ScaleInE1ELST_1EEEEEENSA_6LayoutINSB_IJSE_SE_SE_EEENSB_IJNSC_ILi0EEESY_SY_EEEEENSB_IJNSA_10UnderscoreES11_S11_EEEEENS7_6detail26Sm90ImplicitGemmTileTraitsINSA_20SM90_TMA_LOAD_IM2COLENSA_14ComposedLayoutINSA_7SwizzleILi2ELi4ELi3EEENSA_18smem_ptr_flag_bitsILi16EEENSW_INSB_IJNSB_IJNSC_ILi8EEENSC_ILi16EEEEEENSB_IJSJ_SE_EEENSB_IJSE_NSC_ILi14EEEEEEEEENSB_IJNSB_IJSJ_NSC_ILi256EEEEEENSB_IJSE_SY_EEENSB_IJSY_NSC_ILi4096EEEEEEEEEEEEEvEENS15_INSA_23SM90_TMA_LOAD_MULTICASTENS17_INS18_ILi3ELi4ELi3EEES1B_NSW_INSB_IJNSB_IJNSC_ILi64EEESD_EEENSB_IJS1C_NSC_ILi4EEEEEES1H_EEENSB_IJNSB_IJSE_NSC_ILi2048EEEEEENSB_IJS1U_NSC_ILi512EEEEEES1N_EEEEEEEvEEEENS_8epilogue10collective6detail29Sm90TmaWarpSpecializedAdapterINS29_15DefaultEpilogueISM_NSB_IJNSB_IJlllEEESE_SY_EEES2E_NS28_6thread17LinearCombinationISM_Li1EffLNS2F_9ScaleType4KindE0ELNS_15FloatRoundStyleE2ESM_EENS_4gemm15EpilogueDefaultEEEEEvvEEEEvNT_6ParamsE)
        /*0020*/ 	.word	0x00000000
.L_16:


//--------------------- .nv.compat                --------------------------
	.section	.nv.compat,"",@"SHT_CUDA_COMPAT_INFO"
	.align	4
        /*0000*/ 	.byte	0x02, 0x09, 0x01, 0x00, 0x02, 0x02, 0x04, 0x00, 0x02, 0x05, 0x05, 0x00, 0x03, 0x07, 0x01, 0x01
        /*0010*/ 	.byte	0x02, 0x03, 0x01, 0x00, 0x02, 0x06, 0x01, 0x00, 0x04, 0x0b, 0x08, 0x00, 0x00, 0x00, 0x00, 0x00
        /*0020*/ 	.byte	0x00, 0x00, 0x00, 0x00


//--------------------- .nv.info._ZN7cutlass13device_kernelINS_4conv6kernel13ConvUniversalINS1_16ConvProblemShapeILNS1_8OperatorE1ELi2EEENS1_10collective14CollectiveConvINS1_46MainloopSm90TmaGmmaWarpSpecializedImplicitGemmILS5_1ELi14ELi2EN4cute5tupleIJNSA_1CILi2EEENSC_ILi1EEESE_EEENS1_36KernelImplicitTmaWarpSpecializedSm90ELi1EEENSB_IJNSC_ILi128EEESI_NSB_IJNSC_ILi32EEEEEEEEENS_10bfloat16_tESM_NSA_8TiledMMAINSA_8MMA_AtomIJNSA_4SM904GMMA28MMA_64x128x16_F32BF16BF16_SSILNSQ_5MajorE0ELSS_1ELNSQ_7ScaleInE1ELST_1EEEEEENSA_6LayoutINSB_IJSE_SE_SE_EEENSB_IJNSC_ILi0EEESY_SY_EEEEENSB_IJNSA_10UnderscoreES11_S11_EEEEENS7_6detail26Sm90ImplicitGemmTileTraitsINSA_20SM90_TMA_LOAD_IM2COLENSA_14ComposedLayoutINSA_7SwizzleILi2ELi4ELi3EEENSA_18smem_ptr_flag_bitsILi16EEENSW_INSB_IJNSB_IJNSC_ILi8EEENSC_ILi16EEEEEENSB_IJSJ_SE_EEENSB_IJSE_NSC_ILi14EEEEEEEEENSB_IJNSB_IJSJ_NSC_ILi256EEEEEENSB_IJSE_SY_EEENSB_IJSY_NSC_ILi4096EEEEEEEEEEEEEvEENS15_INSA_23SM90_TMA_LOAD_MULTICASTENS17_INS18_ILi3ELi4ELi3EEES1B_NSW_INSB_IJNSB_IJNSC_ILi64EEESD_EEENSB_IJS1C_NSC_ILi4EEEEEES1H_EEENSB_IJNSB_IJSE_NSC_ILi2048EEEEEENSB_IJS1U_NSC_ILi512EEEEEES1N_EEEEEEEvEEEENS_8epilogue10collective6detail29Sm90TmaWarpSpecializedAdapterINS29_15DefaultEpilogueISM_NSB_IJNSB_IJlllEEESE_SY_EEES2E_NS28_6thread17LinearCombinationISM_Li1EffLNS2F_9ScaleType4KindE0ELNS_15FloatRoundStyleE2ESM_EENS_4gemm15EpilogueDefaultEEEEEvvEEEEvNT_6ParamsE --------------------------
	.section	.nv.info._ZN7cutlass13device_kernelINS_4conv6kernel13ConvUniversalINS1_16ConvProblemShapeILNS1_8OperatorE1ELi2EEENS1_10collective14CollectiveConvINS1_46MainloopSm90TmaGmmaWarpSpecializedImplicitGemmILS5_1ELi14ELi2EN4cute5tupleIJNSA_1CILi2EEENSC_ILi1EEESE_EEENS1_36KernelImplicitTmaWarpSpecializedSm90ELi1EEENSB_IJNSC_ILi128EEESI_NSB_IJNSC_ILi32EEEEEEEEENS_10bfloat16_tESM_NSA_8TiledMMAINSA_8MMA_AtomIJNSA_4SM904GMMA28MMA_64x128x16_F32BF16BF16_SSILNSQ_5MajorE0ELSS_1ELNSQ_7ScaleInE1ELST_1EEEEEENSA_6LayoutINSB_IJSE_SE_SE_EEENSB_IJNSC_ILi0EEESY_SY_EEEEENSB_IJNSA_10UnderscoreES11_S11_EEEEENS7_6detail26Sm90ImplicitGemmTileTraitsINSA_20SM90_TMA_LOAD_IM2COLENSA_14ComposedLayoutINSA_7SwizzleILi2ELi4ELi3EEENSA_18smem_ptr_flag_bitsILi16EEENSW_INSB_IJNSB_IJNSC_ILi8EEENSC_ILi16EEEEEENSB_IJSJ_SE_EEENSB_IJSE_NSC_ILi14EEEEEEEEENSB_IJNSB_IJSJ_NSC_ILi256EEEEEENSB_IJSE_SY_EEENSB_IJSY_NSC_ILi4096EEEEEEEEEEEEEvEENS15_INSA_23SM90_TMA_LOAD_MULTICASTENS17_INS18_ILi3ELi4ELi3EEES1B_NSW_INSB_IJNSB_IJNSC_ILi64EEESD_EEENSB_IJS1C_NSC_ILi4EEEEEES1H_EEENSB_IJNSB_IJSE_NSC_ILi2048EEEEEENSB_IJS1U_NSC_ILi512EEEEEES1N_EEEEEEEvEEEENS_8epilogue10collective6detail29Sm90TmaWarpSpecializedAdapterINS29_15DefaultEpilogueISM_NSB_IJNSB_IJlllEEESE_SY_EEES2E_NS28_6thread17LinearCombinationISM_Li1EffLNS2F_9ScaleType4KindE0ELNS_15FloatRoundStyleE2ESM_EENS_4gemm15EpilogueDefaultEEEEEvvEEEEvNT_6ParamsE,"",@"SHT_CUDA_INFO"
	.sectionflags	@""
	.align	4


	//----- nvinfo : EIATTR_CUDA_API_VERSION
	.align		4
        /*0000*/ 	.byte	0x04, 0x37
        /*0002*/ 	.short	(.L_18 - .L_17)
.L_17:
        /*0004*/ 	.word	0x00000082


	//----- nvinfo : EIATTR_KPARAM_INFO
	.align		4
.L_18:
        /*0008*/ 	.byte	0x04, 0x17
        /*000a*/ 	.short	(.L_20 - .L_19)
.L_19:
        /*000c*/ 	.word	0x00000000
        /*0010*/ 	.short	0x0000
        /*0012*/ 	.short	0x0070
        /*0014*/ 	.byte	0x00, 0xf0, 0x01, 0x0e


	//----- nvinfo : EIATTR_SPARSE_MMA_MASK
	.align		4
.L_20:
        /*0018*/ 	.byte	0x03, 0x50
        /*001a*/ 	.short	0x0000


	//----- nvinfo : EIATTR_MAXREG_COUNT
	.align		4
        /*001c*/ 	.byte	0x03, 0x1b
        /*001e*/ 	.short	0x00ff


	//----- nvinfo : EIATTR_NUM_BARRIERS
	.align		4
        /*0020*/ 	.byte	0x02, 0x4c
        /*0022*/ 	.byte	0x01
	.zero		1


	//----- nvinfo : EIATTR_MERCURY_ISA_VERSION
	.align		4
        /*0024*/ 	.byte	0x03, 0x5f
        /*0026*/ 	.short	0x0101


	//----- nvinfo : EIATTR_COOP_GROUP_MASK_REGIDS
	.align		4
        /*0028*/ 	.byte	0x04, 0x29
        /*002a*/ 	.short	(.L_22 - .L_21)


	//   ....[0]....
.L_21:
        /*002c*/ 	.word	0xffffffff


	//   ....[1]....
        /*0030*/ 	.word	0xffffffff


	//   ....[2]....
        /*0034*/ 	.word	0xffffffff


	//   ....[3]....
        /*0038*/ 	.word	0xffffffff


	//----- nvinfo : EIATTR_COOP_GROUP_INSTR_OFFSETS
	.align		4
.L_22:
        /*003c*/ 	.byte	0x04, 0x28
        /*003e*/ 	.short	(.L_24 - .L_23)


	//   ....[0]....
.L_23:
        /*0040*/ 	.word	0x00000070


	//   ....[1]....
        /*0044*/ 	.word	0x00000080


	//   ....[2]....
        /*0048*/ 	.word	0x00000140


	//   ....[3]....
        /*004c*/ 	.word	0x00000810


	//----- nvinfo : EIATTR_MBARRIER_INSTR_OFFSETS
	.align		4
.L_24:
        /*0050*/ 	.byte	0x04, 0x39
        /*0052*/ 	.short	(.L_26 - .L_25)


	//   ....[0]....
.L_25:
        /*0054*/ 	.word	0x00000310
        /*0058*/ 	.word	0x000000ff
        /*005c*/ 	.word	0x00038000
        /*0060*/ 	.short	0x0100
        /*0062*/ 	.byte	0x08
	.zero		1


	//   ....[1]....
        /*0064*/ 	.word	0x00000320
        /*0068*/ 	.word	0x000000ff
        /*006c*/ 	.word	0x00038070
        /*0070*/ 	.short	0x0100
        /*0072*/ 	.byte	0x08
	.zero		1


	//   ....[2]....
        /*0074*/ 	.word	0x00000330
        /*0078*/ 	.word	0x000000ff
        /*007c*/ 	.word	0x00038008
        /*0080*/ 	.short	0x0100
        /*0082*/ 	.byte	0x08
	.zero		1


	//   ....[3]....
        /*0084*/ 	.word	0x00000340
        /*0088*/ 	.word	0x000000ff
        /*008c*/ 	.word	0x00038078
        /*0090*/ 	.short	0x0100
        /*0092*/ 	.byte	0x08
	.zero		1


	//   ....[4]....
        /*0094*/ 	.word	0x00000350
        /*0098*/ 	.word	0x000000ff
        /*009c*/ 	.word	0x00038010
        /*00a0*/ 	.short	0x0100
        /*00a2*/ 	.byte	0x08
	.zero		1


	//   ....[5]....
        /*00a4*/ 	.word	0x00000360
        /*00a8*/ 	.word	0x000000ff
        /*00ac*/ 	.word	0x00038080
        /*00b0*/ 	.short	0x0100
        /*00b2*/ 	.byte	0x08
	.zero		1


	//   ....[6]....
        /*00b4*/ 	.word	0x00000370
        /*00b8*/ 	.word	0x000000ff
        /*00bc*/ 	.word	0x00038018
        /*00c0*/ 	.short	0x0100
        /*00c2*/ 	.byte	0x08
	.zero		1


	//   ....[7]....
        /*00c4*/ 	.word	0x00000380
        /*00c8*/ 	.word	0x000000ff
        /*00cc*/ 	.word	0x00038088
        /*00d0*/ 	.short	0x0100
        /*00d2*/ 	.byte	0x08
	.zero		1


	//   ....[8]....
        /*00d4*/ 	.word	0x00000390
        /*00d8*/ 	.word	0x000000ff
        /*00dc*/ 	.word	0x00038020
        /*00e0*/ 	.short	0x0100
        /*00e2*/ 	.byte	0x08
	.zero		1


	//   ....[9]....
        /*00e4*/ 	.word	0x000003a0
        /*00e8*/ 	.word	0x000000ff
        /*00ec*/ 	.word	0x00038090
        /*00f0*/ 	.short	0x0100
        /*00f2*/ 	.byte	0x08
	.zero		1


	//   ....[10]....
        /*00f4*/ 	.word	0x000003b0
        /*00f8*/ 	.word	0x000000ff
        /*00fc*/ 	.word	0x00038028
        /*0100*/ 	.short	0x0100
        /*0102*/ 	.byte	0x08
	.zero		1


	//   ....[11]....
        /*0104*/ 	.word	0x000003c0
        /*0108*/ 	.word	0x000000ff
        /*010c*/ 	.word	0x00038098
        /*0110*/ 	.short	0x0100
        /*0112*/ 	.byte	0x08
	.zero		1


	//   ....[12]....
        /*0114*/ 	.word	0x000003d0
        /*0118*/ 	.word	0x000000ff
        /*011c*/ 	.word	0x00038030
        /*0120*/ 	.short	0x0100
        /*0122*/ 	.byte	0x08
	.zero		1


	//   ....[13]....
        /*0124*/ 	.word	0x000003e0
        /*0128*/ 	.word	0x000000ff
        /*012c*/ 	.word	0x000380a0
        /*0130*/ 	.short	0x0100
        /*0132*/ 	.byte	0x08
	.zero		1


	//   ....[14]....
        /*0134*/ 	.word	0x000003f0
        /*0138*/ 	.word	0x000000ff
        /*013c*/ 	.word	0x00038038
        /*0140*/ 	.short	0x0100
        /*0142*/ 	.byte	0x08
	.zero		1


	//   ....[15]....
        /*0144*/ 	.word	0x00000400
        /*0148*/ 	.word	0x000000ff
        /*014c*/ 	.word	0x000380a8
        /*0150*/ 	.short	0x0100
        /*0152*/ 	.byte	0x08
	.zero		1


	//   ....[16]....
        /*0154*/ 	.word	0x00000410
        /*0158*/ 	.word	0x000000ff
        /*015c*/ 	.word	0x00038040
        /*0160*/ 	.short	0x0100
        /*0162*/ 	.byte	0x08
	.zero		1


	//   ....[17]....
        /*0164*/ 	.word	0x00000420
        /*0168*/ 	.word	0x000000ff
        /*016c*/ 	.word	0x000380b0
        /*0170*/ 	.short	0x0100
        /*0172*/ 	.byte	0x08
	.zero		1


	//   ....[18]....
        /*0174*/ 	.word	0x00000430
        /*0178*/ 	.word	0x000000ff
        /*017c*/ 	.word	0x00038048
        /*0180*/ 	.short	0x0100
        /*0182*/ 	.byte	0x08
	.zero		1


	//   ....[19]....
        /*0184*/ 	.word	0x00000440
        /*0188*/ 	.word	0x000000ff
        /*018c*/ 	.word	0x000380b8
        /*0190*/ 	.short	0x0100
        /*0192*/ 	.byte	0x08
	.zero		1


	//   ....[20]....
        /*0194*/ 	.word	0x00000450
        /*0198*/ 	.word	0x000000ff
        /*019c*/ 	.word	0x00038050
        /*01a0*/ 	.short	0x0100
        /*01a2*/ 	.byte	0x08
	.zero		1


	//   ....[21]....
        /*01a4*/ 	.word	0x00000460
        /*01a8*/ 	.word	0x000000ff
        /*01ac*/ 	.word	0x000380c0
        /*01b0*/ 	.short	0x0100
        /*01b2*/ 	.byte	0x08
	.zero		1


	//   ....[22]....
        /*01b4*/ 	.word	0x00000470
        /*01b8*/ 	.word	0x000000ff
        /*01bc*/ 	.word	0x00038058
        /*01c0*/ 	.short	0x0100
        /*01c2*/ 	.byte	0x08
	.zero		1


	//   ....[23]....
        /*01c4*/ 	.word	0x00000480
        /*01c8*/ 	.word	0x000000ff
        /*01cc*/ 	.word	0x000380c8
        /*01d0*/ 	.short	0x0100
        /*01d2*/ 	.byte	0x08
	.zero		1


	//   ....[24]....
        /*01d4*/ 	.word	0x00000490
        /*01d8*/ 	.word	0x000000ff
        /*01dc*/ 	.word	0x00038060
        /*01e0*/ 	.short	0x0100
        /*01e2*/ 	.byte	0x08
	.zero		1


	//   ....[25]....
        /*01e4*/ 	.word	0x000004a0
        /*01e8*/ 	.word	0x000000ff
        /*01ec*/ 	.word	0x000380d0
        /*01f0*/ 	.short	0x0100
        /*01f2*/ 	.byte	0x08
	.zero		1


	//   ....[26]....
        /*01f4*/ 	.word	0x000004b0
        /*01f8*/ 	.word	0x000000ff
        /*01fc*/ 	.word	0x00038068
        /*0200*/ 	.short	0x0100
        /*0202*/ 	.byte	0x08
	.zero		1


	//   ....[27]....
        /*0204*/ 	.word	0x000004c0
        /*0208*/ 	.word	0x000000ff
        /*020c*/ 	.word	0x000380d8
        /*0210*/ 	.short	0x0100
        /*0212*/ 	.byte	0x08
	.zero		1


	//   ....[28]....
        /*0214*/ 	.word	0x00001060
        /*0218*/ 	.word	0x00000006
        /*021c*/ 	.word	0x00038000
        /*0220*/ 	.short	0x010a
        /*0222*/ 	.byte	0x3f
	.zero		1


	//   ....[29]....
        /*0224*/ 	.word	0x000013c0
        /*0228*/ 	.word	0x0000000a
        /*022c*/ 	.word	0x00038000
        /*0230*/ 	.short	0x010a
        /*0232*/ 	.byte	0x3f
	.zero		1


	//   ....[30]....
        /*0234*/ 	.word	0x000015a0
        /*0238*/ 	.word	0x00000007
        /*023c*/ 	.word	0x00000000
        /*0240*/ 	.short	0x0101
        /*0242*/ 	.byte	0x3f
	.zero		1


	//   ....[31]....
        /*0244*/ 	.word	0x000017e0
        /*0248*/ 	.word	0x00000003
        /*024c*/ 	.word	0x00000000
        /*0250*/ 	.short	0x0101
        /*0252*/ 	.byte	0x3f
	.zero		1


	//   ....[32]....
        /*0254*/ 	.word	0x00009560
        /*0258*/ 	.word	0x00000014
        /*025c*/ 	.word	0x00038070
        /*0260*/ 	.short	0x010a
        /*0262*/ 	.byte	0x3f
	.zero		1


	//   ....[33]....
        /*0264*/ 	.word	0x00009cf0
        /*0268*/ 	.word	0x00000004
        /*026c*/ 	.word	0x00000000
        /*0270*/ 	.short	0x010a
        /*0272*/ 	.byte	0x3f
	.zero		1


	//   ....[34]....
        /*0274*/ 	.word	0x00009da0
        /*0278*/ 	.word	0x00000000
        /*027c*/ 	.word	0x00000000
        /*0280*/ 	.short	0x010a
        /*0282*/ 	.byte	0x3f
	.zero		1


	//   ....[35]....
        /*0284*/ 	.word	0x00009e50
        /*0288*/ 	.word	0x00000000
        /*028c*/ 	.word	0x00000000
        /*0290*/ 	.short	0x010a
        /*0292*/ 	.byte	0x3f
	.zero		1


	//   ....[36]....
        /*0294*/ 	.word	0x00009f00
        /*0298*/ 	.word	0x00000000
        /*029c*/ 	.word	0x00000000
        /*02a0*/ 	.short	0x010a
        /*02a2*/ 	.byte	0x3f
	.zero		1


	//   ....[37]....
        /*02a4*/ 	.word	0x00009fb0
        /*02a8*/ 	.word	0x00000000
        /*02ac*/ 	.word	0x00000000
        /*02b0*/ 	.short	0x010a
        /*02b2*/ 	.byte	0x3f
	.zero		1


	//   ....[38]....
        /*02b4*/ 	.word	0x0000a060
        /*02b8*/ 	.word	0x00000000
        /*02bc*/ 	.word	0x00000000
        /*02c0*/ 	.short	0x010a
        /*02c2*/ 	.byte	0x3f
	.zero		1


	//   ....[39]....
        /*02c4*/ 	.word	0x0000a110
        /*02c8*/ 	.word	0x00000000
        /*02cc*/ 	.word	0x00000000
        /*02d0*/ 	.short	0x010a
        /*02d2*/ 	.byte	0x3f
	.zero		1


	//   ....[40]....
        /*02d4*/ 	.word	0x0000a1c0
        /*02d8*/ 	.word	0x00000000
        /*02dc*/ 	.word	0x00000000
        /*02e0*/ 	.short	0x010a
        /*02e2*/ 	.byte	0x3f
	.zero		1


	//   ....[41]....
        /*02e4*/ 	.word	0x0000a270
        /*02e8*/ 	.word	0x00000000
        /*02ec*/ 	.word	0x00000000
        /*02f0*/ 	.short	0x010a
        /*02f2*/ 	.byte	0x3f
	.zero		1


	//   ....[42]....
        /*02f4*/ 	.word	0x0000a320
        /*02f8*/ 	.word	0x00000000
        /*02fc*/ 	.word	0x00000000
        /*0300*/ 	.short	0x010a
        /*0302*/ 	.byte	0x3f
	.zero		1


	//   ....[43]....
        /*0304*/ 	.word	0x0000a3d0
        /*0308*/ 	.word	0x00000000
        /*030c*/ 	.word	0x00000000
        /*0310*/ 	.short	0x010a
        /*0312*/ 	.byte	0x3f
	.zero		1


	//   ....[44]....
        /*0314*/ 	.word	0x0000a480
        /*0318*/ 	.word	0x00000000
        /*031c*/ 	.word	0x00000000
        /*0320*/ 	.short	0x010a
        /*0322*/ 	.byte	0x3f
	.zero		1


	//   ....[45]....
        /*0324*/ 	.word	0x0000a530
        /*0328*/ 	.word	0x00000000
        /*032c*/ 	.word	0x00000000
        /*0330*/ 	.short	0x010a
        /*0332*/ 	.byte	0x3f
	.zero		1


	//   ....[46]....
        /*0334*/ 	.word	0x0000a5e0
        /*0338*/ 	.word	0x00000003
        /*033c*/ 	.word	0x00000000
        /*0340*/ 	.short	0x010a
        /*0342*/ 	.byte	0x3f
	.zero		1


	//----- nvinfo : EIATTR_NUM_MBARRIERS
	.align		4
.L_26:
        /*0344*/ 	.byte	0x03, 0x38
        /*0346*/ 	.short	0x001c


	//----- nvinfo : EIATTR_EXIT_INSTR_OFFSETS
	.align		4
        /*0348*/ 	.byte	0x04, 0x1c
        /*034a*/ 	.short	(.L_28 - .L_27)


	//   ....[0]....
.L_27:
        /*034c*/ 	.word	0x00000b90


	//   ....[1]....
        /*0350*/ 	.word	0x00001940


	//   ....[2]....
        /*0354*/ 	.word	0x00006e40


	//   ....[3]....
        /*0358*/ 	.word	0x00006e70


	//   ....[4]....
        /*035c*/ 	.word	0x00009310


	//   ....[5]....
        /*0360*/ 	.word	0x00009340


	//   ....[6]....
        /*0364*/ 	.word	0x00009360


	//   ....[7]....
        /*0368*/ 	.word	0x00009c00


	//   ....[8]....
        /*036c*/ 	.word	0x0000a610


	//----- nvinfo : EIATTR_MAX_THREADS
	.align		4
.L_28:
        /*0370*/ 	.byte	0x04, 0x05
        /*0372*/ 	.short	(.L_30 - .L_29)
.L_29:
        /*0374*/ 	.word	0x00000100
        /*0378*/ 	.word	0x00000001
        /*037c*/ 	.word	0x00000001


	//----- nvinfo : EIATTR_CRS_STACK_SIZE
	.align		4
.L_30:
        /*0380*/ 	.byte	0x04, 0x1e
        /*0382*/ 	.short	(.L_32 - .L_31)
.L_31:
        /*0384*/ 	.word	0x00000000


	//----- nvinfo : EIATTR_CBANK_PARAM_SIZE
	.align		4
.L_32:
        /*0388*/ 	.byte	0x03, 0x19
        /*038a*/ 	.short	0x03f0


	//----- nvinfo : EIATTR_PARAM_CBANK
	.align		4
        /*038c*/ 	.byte	0x04, 0x0a
        /*038e*/ 	.short	(.L_34 - .L_33)
	.align		4
.L_33:
        /*0390*/ 	.word	index@(.nv.constant0._ZN7cutlass13device_kernelINS_4conv6kernel13ConvUniversalINS1_16ConvProblemShapeILNS1_8OperatorE1ELi2EEENS1_10collective14CollectiveConvINS1_46MainloopSm90TmaGmmaWarpSpecializedImplicitGemmILS5_1ELi14ELi2EN4cute5tupleIJNSA_1CILi2EEENSC_ILi1EEESE_EEENS1_36KernelImplicitTmaWarpSpecializedSm90ELi1EEENSB_IJNSC_ILi128EEESI_NSB_IJNSC_ILi32EEEEEEEEENS_10bfloat16_tESM_NSA_8TiledMMAINSA_8MMA_AtomIJNSA_4SM904GMMA28MMA_64x128x16_F32BF16BF16_SSILNSQ_5MajorE0ELSS_1ELNSQ_7ScaleInE1ELST_1EEEEEENSA_6LayoutINSB_IJSE_SE_SE_EEENSB_IJNSC_ILi0EEESY_SY_EEEEENSB_IJNSA_10UnderscoreES11_S11_EEEEENS7_6detail26Sm90ImplicitGemmTileTraitsINSA_20SM90_TMA_LOAD_IM2COLENSA_14ComposedLayoutINSA_7SwizzleILi2ELi4ELi3EEENSA_18smem_ptr_flag_bitsILi16EEENSW_INSB_IJNSB_IJNSC_ILi8EEENSC_ILi16EEEEEENSB_IJSJ_SE_EEENSB_IJSE_NSC_ILi14EEEEEEEEENSB_IJNSB_IJSJ_NSC_ILi256EEEEEENSB_IJSE_SY_EEENSB_IJSY_NSC_ILi4096EEEEEEEEEEEEEvEENS15_INSA_23SM90_TMA_LOAD_MULTICASTENS17_INS18_ILi3ELi4ELi3EEES1B_NSW_INSB_IJNSB_IJNSC_ILi64EEESD_EEENSB_IJS1C_NSC_ILi4EEEEEES1H_EEENSB_IJNSB_IJSE_NSC_ILi2048EEEEEENSB_IJS1U_NSC_ILi512EEEEEES1N_EEEEEEEvEEEENS_8epilogue10collective6detail29Sm90TmaWarpSpecializedAdapterINS29_15DefaultEpilogueISM_NSB_IJNSB_IJlllEEESE_SY_EEES2E_NS28_6thread17LinearCombinationISM_Li1EffLNS2F_9ScaleType4KindE0ELNS_15FloatRoundStyleE2ESM_EENS_4gemm15EpilogueDefaultEEEEEvvEEEEvNT_6ParamsE)
        /*0394*/ 	.short	0x0210
        /*0396*/ 	.short	0x03f0


	//----- nvinfo : EIATTR_SW_WAR
	.align		4
.L_34:
        /*0398*/ 	.byte	0x04, 0x36
        /*039a*/ 	.short	(.L_36 - .L_35)
.L_35:
        /*039c*/ 	.word	0x00000008
.L_36:


//--------------------- .nv.callgraph             --------------------------
	.section	.nv.callgraph,"",@"SHT_CUDA_CALLGRAPH"
	.align	4
	.sectionentsize	8
	.align		4
        /*0000*/ 	.word	0x00000000
	.align		4
        /*0004*/ 	.word	0xffffffff
	.align		4
        /*0008*/ 	.word	0x00000000
	.align		4
        /*000c*/ 	.word	0xfffffffe
	.align		4
        /*0010*/ 	.word	0x00000000
	.align		4
        /*0014*/ 	.word	0xfffffffd
	.align		4
        /*0018*/ 	.word	0x00000000
	.align		4
        /*001c*/ 	.word	0xfffffffc


//--------------------- .nv.constant4             --------------------------
	.section	.nv.constant4,"a",@progbits
	.align	8
	.align		8
.nv.constant4:
        /*0000*/ 	.dword	_ZN39_INTERNAL_ed1ae791_4_k_cu_bd9aec2d_29654cuda3std3__45__cpo5beginE
	.align		8
        /*0008*/ 	.dword	_ZN39_INTERNAL_ed1ae791_4_k_cu_bd9aec2d_29654cuda3std3__45__cpo3endE
	.align		8
        /*0010*/ 	.dword	_ZN39_INTERNAL_ed1ae791_4_k_cu_bd9aec2d_29654cuda3std3__45__cpo6cbeginE
	.align		8
        /*0018*/ 	.dword	_ZN39_INTERNAL_ed1ae791_4_k_cu_bd9aec2d_29654cuda3std3__45__cpo4cendE
	.align		8
        /*0020*/ 	.dword	_ZN39_INTERNAL_ed1ae791_4_k_cu_bd9aec2d_29654cuda3std3__441_GLOBAL__N__ed1ae791_4_k_cu_bd9aec2d_29656ignoreE
	.align		8
        /*0028*/ 	.dword	_ZN39_INTERNAL_ed1ae791_4_k_cu_bd9aec2d_29654cuda3std3__419piecewise_constructE
	.align		8
        /*0030*/ 	.dword	_ZN39_INTERNAL_ed1ae791_4_k_cu_bd9aec2d_29654cuda3std3__48in_placeE
	.align		8
        /*0038*/ 	.dword	_ZN39_INTERNAL_ed1ae791_4_k_cu_bd9aec2d_29654cuda3std6ranges3__45__cpo4swapE
	.align		8
        /*0040*/ 	.dword	_ZN39_INTERNAL_ed1ae791_4_k_cu_bd9aec2d_29654cuda3std6ranges3__45__cpo9iter_moveE
	.align		8
        /*0048*/ 	.dword	_ZN39_INTERNAL_ed1ae791_4_k_cu_bd9aec2d_29654cute7productE
	.align		8
        /*0050*/ 	.dword	_ZN39_INTERNAL_ed1ae791_4_k_cu_bd9aec2d_29654cute1_E


//--------------------- .text._ZN7cutlass13device_kernelINS_4conv6kernel13ConvUniversalINS1_16ConvProblemShapeILNS1_8OperatorE1ELi2EEENS1_10collective14CollectiveConvINS1_46MainloopSm90TmaGmmaWarpSpecializedImplicitGemmILS5_1ELi14ELi2EN4cute5tupleIJNSA_1CILi2EEENSC_ILi1EEESE_EEENS1_36KernelImplicitTmaWarpSpecializedSm90ELi1EEENSB_IJNSC_ILi128EEESI_NSB_IJNSC_ILi32EEEEEEEEENS_10bfloat16_tESM_NSA_8TiledMMAINSA_8MMA_AtomIJNSA_4SM904GMMA28MMA_64x128x16_F32BF16BF16_SSILNSQ_5MajorE0ELSS_1ELNSQ_7ScaleInE1ELST_1EEEEEENSA_6LayoutINSB_IJSE_SE_SE_EEENSB_IJNSC_ILi0EEESY_SY_EEEEENSB_IJNSA_10UnderscoreES11_S11_EEEEENS7_6detail26Sm90ImplicitGemmTileTraitsINSA_20SM90_TMA_LOAD_IM2COLENSA_14ComposedLayoutINSA_7SwizzleILi2ELi4ELi3EEENSA_18smem_ptr_flag_bitsILi16EEENSW_INSB_IJNSB_IJNSC_ILi8EEENSC_ILi16EEEEEENSB_IJSJ_SE_EEENSB_IJSE_NSC_ILi14EEEEEEEEENSB_IJNSB_IJSJ_NSC_ILi256EEEEEENSB_IJSE_SY_EEENSB_IJSY_NSC_ILi4096EEEEEEEEEEEEEvEENS15_INSA_23SM90_TMA_LOAD_MULTICASTENS17_INS18_ILi3ELi4ELi3EEES1B_NSW_INSB_IJNSB_IJNSC_ILi64EEESD_EEENSB_IJS1C_NSC_ILi4EEEEEES1H_EEENSB_IJNSB_IJSE_NSC_ILi2048EEEEEENSB_IJS1U_NSC_ILi512EEEEEES1N_EEEEEEEvEEEENS_8epilogue10collective6detail29Sm90TmaWarpSpecializedAdapterINS29_15DefaultEpilogueISM_NSB_IJNSB_IJlllEEESE_SY_EEES2E_NS28_6thread17LinearCombinationISM_Li1EffLNS2F_9ScaleType4KindE0ELNS_15FloatRoundStyleE2ESM_EENS_4gemm15EpilogueDefaultEEEEEvvEEEEvNT_6ParamsE --------------------------
	.section	.text._ZN7cutlass13device_kernelINS_4conv6kernel13ConvUniversalINS1_16ConvProblemShapeILNS1_8OperatorE1ELi2EEENS1_10collective14CollectiveConvINS1_46MainloopSm90TmaGmmaWarpSpecializedImplicitGemmILS5_1ELi14ELi2EN4cute5tupleIJNSA_1CILi2EEENSC_ILi1EEESE_EEENS1_36KernelImplicitTmaWarpSpecializedSm90ELi1EEENSB_IJNSC_ILi128EEESI_NSB_IJNSC_ILi32EEEEEEEEENS_10bfloat16_tESM_NSA_8TiledMMAINSA_8MMA_AtomIJNSA_4SM904GMMA28MMA_64x128x16_F32BF16BF16_SSILNSQ_5MajorE0ELSS_1ELNSQ_7ScaleInE1ELST_1EEEEEENSA_6LayoutINSB_IJSE_SE_SE_EEENSB_IJNSC_ILi0EEESY_SY_EEEEENSB_IJNSA_10UnderscoreES11_S11_EEEEENS7_6detail26Sm90ImplicitGemmTileTraitsINSA_20SM90_TMA_LOAD_IM2COLENSA_14ComposedLayoutINSA_7SwizzleILi2ELi4ELi3EEENSA_18smem_ptr_flag_bitsILi16EEENSW_INSB_IJNSB_IJNSC_ILi8EEENSC_ILi16EEEEEENSB_IJSJ_SE_EEENSB_IJSE_NSC_ILi14EEEEEEEEENSB_IJNSB_IJSJ_NSC_ILi256EEEEEENSB_IJSE_SY_EEENSB_IJSY_NSC_ILi4096EEEEEEEEEEEEEvEENS15_INSA_23SM90_TMA_LOAD_MULTICASTENS17_INS18_ILi3ELi4ELi3EEES1B_NSW_INSB_IJNSB_IJNSC_ILi64EEESD_EEENSB_IJS1C_NSC_ILi4EEEEEES1H_EEENSB_IJNSB_IJSE_NSC_ILi2048EEEEEENSB_IJS1U_NSC_ILi512EEEEEES1N_EEEEEEEvEEEENS_8epilogue10collective6detail29Sm90TmaWarpSpecializedAdapterINS29_15DefaultEpilogueISM_NSB_IJNSB_IJlllEEESE_SY_EEES2E_NS28_6thread17LinearCombinationISM_Li1EffLNS2F_9ScaleType4KindE0ELNS_15FloatRoundStyleE2ESM_EENS_4gemm15EpilogueDefaultEEEEEvvEEEEvNT_6ParamsE,"ax",@progbits
	.align	128
.text._ZN7cutlass13device_kernelINS_4conv6kernel13ConvUniversalINS1_16ConvProblemShapeILNS1_8OperatorE1ELi2EEENS1_10collective14CollectiveConvINS1_46MainloopSm90TmaGmmaWarpSpecializedImplicitGemmILS5_1ELi14ELi2EN4cute5tupleIJNSA_1CILi2EEENSC_ILi1EEESE_EEENS1_36KernelImplicitTmaWarpSpecializedSm90ELi1EEENSB_IJNSC_ILi128EEESI_NSB_IJNSC_ILi32EEEEEEEEENS_10bfloat16_tESM_NSA_8TiledMMAINSA_8MMA_AtomIJNSA_4SM904GMMA28MMA_64x128x16_F32BF16BF16_SSILNSQ_5MajorE0ELSS_1ELNSQ_7ScaleInE1ELST_1EEEEEENSA_6LayoutINSB_IJSE_SE_SE_EEENSB_IJNSC_ILi0EEESY_SY_EEEEENSB_IJNSA_10UnderscoreES11_S11_EEEEENS7_6detail26Sm90ImplicitGemmTileTraitsINSA_20SM90_TMA_LOAD_IM2COLENSA_14ComposedLayoutINSA_7SwizzleILi2ELi4ELi3EEENSA_18smem_ptr_flag_bitsILi16EEENSW_INSB_IJNSB_IJNSC_ILi8EEENSC_ILi16EEEEEENSB_IJSJ_SE_EEENSB_IJSE_NSC_ILi14EEEEEEEEENSB_IJNSB_IJSJ_NSC_ILi256EEEEEENSB_IJSE_SY_EEENSB_IJSY_NSC_ILi4096EEEEEEEEEEEEEvEENS15_INSA_23SM90_TMA_LOAD_MULTICASTENS17_INS18_ILi3ELi4ELi3EEES1B_NSW_INSB_IJNSB_IJNSC_ILi64EEESD_EEENSB_IJS1C_NSC_ILi4EEEEEES1H_EEENSB_IJNSB_IJSE_NSC_ILi2048EEEEEENSB_IJS1U_NSC_ILi512EEEEEES1N_EEEEEEEvEEEENS_8epilogue10collective6detail29Sm90TmaWarpSpecializedAdapterINS29_15DefaultEpilogueISM_NSB_IJNSB_IJlllEEESE_SY_EEES2E_NS28_6thread17LinearCombinationISM_Li1EffLNS2F_9ScaleType4KindE0ELNS_15FloatRoundStyleE2ESM_EENS_4gemm15EpilogueDefaultEEEEEvvEEEEvNT_6ParamsE:
        .type           _ZN7cutlass13device_kernelINS_4conv6kernel13ConvUniversalINS1_16ConvProblemShapeILNS1_8OperatorE1ELi2EEENS1_10collective14CollectiveConvINS1_46MainloopSm90TmaGmmaWarpSpecializedImplicitGemmILS5_1ELi14ELi2EN4cute5tupleIJNSA_1CILi2EEENSC_ILi1EEESE_EEENS1_36KernelImplicitTmaWarpSpecializedSm90ELi1EEENSB_IJNSC_ILi128EEESI_NSB_IJNSC_ILi32EEEEEEEEENS_10bfloat16_tESM_NSA_8TiledMMAINSA_8MMA_AtomIJNSA_4SM904GMMA28MMA_64x128x16_F32BF16BF16_SSILNSQ_5MajorE0ELSS_1ELNSQ_7ScaleInE1ELST_1EEEEEENSA_6LayoutINSB_IJSE_SE_SE_EEENSB_IJNSC_ILi0EEESY_SY_EEEEENSB_IJNSA_10UnderscoreES11_S11_EEEEENS7_6detail26Sm90ImplicitGemmTileTraitsINSA_20SM90_TMA_LOAD_IM2COLENSA_14ComposedLayoutINSA_7SwizzleILi2ELi4ELi3EEENSA_18smem_ptr_flag_bitsILi16EEENSW_INSB_IJNSB_IJNSC_ILi8EEENSC_ILi16EEEEEENSB_IJSJ_SE_EEENSB_IJSE_NSC_ILi14EEEEEEEEENSB_IJNSB_IJSJ_NSC_ILi256EEEEEENSB_IJSE_SY_EEENSB_IJSY_NSC_ILi4096EEEEEEEEEEEEEvEENS15_INSA_23SM90_TMA_LOAD_MULTICASTENS17_INS18_ILi3ELi4ELi3EEES1B_NSW_INSB_IJNSB_IJNSC_ILi64EEESD_EEENSB_IJS1C_NSC_ILi4EEEEEES1H_EEENSB_IJNSB_IJSE_NSC_ILi2048EEEEEENSB_IJS1U_NSC_ILi512EEEEEES1N_EEEEEEEvEEEENS_8epilogue10collective6detail29Sm90TmaWarpSpecializedAdapterINS29_15DefaultEpilogueISM_NSB_IJNSB_IJlllEEESE_SY_EEES2E_NS28_6thread17LinearCombinationISM_Li1EffLNS2F_9ScaleType4KindE0ELNS_15FloatRoundStyleE2ESM_EENS_4gemm15EpilogueDefaultEEEEEvvEEEEvNT_6ParamsE,@function
        .size           _ZN7cutlass13device_kernelINS_4conv6kernel13ConvUniversalINS1_16ConvProblemShapeILNS1_8OperatorE1ELi2EEENS1_10collective14CollectiveConvINS1_46MainloopSm90TmaGmmaWarpSpecializedImplicitGemmILS5_1ELi14ELi2EN4cute5tupleIJNSA_1CILi2EEENSC_ILi1EEESE_EEENS1_36KernelImplicitTmaWarpSpecializedSm90ELi1EEENSB_IJNSC_ILi128EEESI_NSB_IJNSC_ILi32EEEEEEEEENS_10bfloat16_tESM_NSA_8TiledMMAINSA_8MMA_AtomIJNSA_4SM904GMMA28MMA_64x128x16_F32BF16BF16_SSILNSQ_5MajorE0ELSS_1ELNSQ_7ScaleInE1ELST_1EEEEEENSA_6LayoutINSB_IJSE_SE_SE_EEENSB_IJNSC_ILi0EEESY_SY_EEEEENSB_IJNSA_10UnderscoreES11_S11_EEEEENS7_6detail26Sm90ImplicitGemmTileTraitsINSA_20SM90_TMA_LOAD_IM2COLENSA_14ComposedLayoutINSA_7SwizzleILi2ELi4ELi3EEENSA_18smem_ptr_flag_bitsILi16EEENSW_INSB_IJNSB_IJNSC_ILi8EEENSC_ILi16EEEEEENSB_IJSJ_SE_EEENSB_IJSE_NSC_ILi14EEEEEEEEENSB_IJNSB_IJSJ_NSC_ILi256EEEEEENSB_IJSE_SY_EEENSB_IJSY_NSC_ILi4096EEEEEEEEEEEEEvEENS15_INSA_23SM90_TMA_LOAD_MULTICASTENS17_INS18_ILi3ELi4ELi3EEES1B_NSW_INSB_IJNSB_IJNSC_ILi64EEESD_EEENSB_IJS1C_NSC_ILi4EEEEEES1H_EEENSB_IJNSB_IJSE_NSC_ILi2048EEEEEENSB_IJS1U_NSC_ILi512EEEEEES1N_EEEEEEEvEEEENS_8epilogue10collective6detail29Sm90TmaWarpSpecializedAdapterINS29_15DefaultEpilogueISM_NSB_IJNSB_IJlllEEESE_SY_EEES2E_NS28_6thread17LinearCombinationISM_Li1EffLNS2F_9ScaleType4KindE0ELNS_15FloatRoundStyleE2ESM_EENS_4gemm15EpilogueDefaultEEEEEvvEEEEvNT_6ParamsE,(.L_x_302 - _ZN7cutlass13device_kernelINS_4conv6kernel13ConvUniversalINS1_16ConvProblemShapeILNS1_8OperatorE1ELi2EEENS1_10collective14CollectiveConvINS1_46MainloopSm90TmaGmmaWarpSpecializedImplicitGemmILS5_1ELi14ELi2EN4cute5tupleIJNSA_1CILi2EEENSC_ILi1EEESE_EEENS1_36KernelImplicitTmaWarpSpecializedSm90ELi1EEENSB_IJNSC_ILi128EEESI_NSB_IJNSC_ILi32EEEEEEEEENS_10bfloat16_tESM_NSA_8TiledMMAINSA_8MMA_AtomIJNSA_4SM904GMMA28MMA_64x128x16_F32BF16BF16_SSILNSQ_5MajorE0ELSS_1ELNSQ_7ScaleInE1ELST_1EEEEEENSA_6LayoutINSB_IJSE_SE_SE_EEENSB_IJNSC_ILi0EEESY_SY_EEEEENSB_IJNSA_10UnderscoreES11_S11_EEEEENS7_6detail26Sm90ImplicitGemmTileTraitsINSA_20SM90_TMA_LOAD_IM2COLENSA_14ComposedLayoutINSA_7SwizzleILi2ELi4ELi3EEENSA_18smem_ptr_flag_bitsILi16EEENSW_INSB_IJNSB_IJNSC_ILi8EEENSC_ILi16EEEEEENSB_IJSJ_SE_EEENSB_IJSE_NSC_ILi14EEEEEEEEENSB_IJNSB_IJSJ_NSC_ILi256EEEEEENSB_IJSE_SY_EEENSB_IJSY_NSC_ILi4096EEEEEEEEEEEEEvEENS15_INSA_23SM90_TMA_LOAD_MULTICASTENS17_INS18_ILi3ELi4ELi3EEES1B_NSW_INSB_IJNSB_IJNSC_ILi64EEESD_EEENSB_IJS1C_NSC_ILi4EEEEEES1H_EEENSB_IJNSB_IJSE_NSC_ILi2048EEEEEENSB_IJS1U_NSC_ILi512EEEEEES1N_EEEEEEEvEEEENS_8epilogue10collective6detail29Sm90TmaWarpSpecializedAdapterINS29_15DefaultEpilogueISM_NSB_IJNSB_IJlllEEESE_SY_EEES2E_NS28_6thread17LinearCombinationISM_Li1EffLNS2F_9ScaleType4KindE0ELNS_15FloatRoundStyleE2ESM_EENS_4gemm15EpilogueDefaultEEEEEvvEEEEvNT_6ParamsE)
        .other          _ZN7cutlass13device_kernelINS_4conv6kernel13ConvUniversalINS1_16ConvProblemShapeILNS1_8OperatorE1ELi2EEENS1_10collective14CollectiveConvINS1_46MainloopSm90TmaGmmaWarpSpecializedImplicitGemmILS5_1ELi14ELi2EN4cute5tupleIJNSA_1CILi2EEENSC_ILi1EEESE_EEENS1_36KernelImplicitTmaWarpSpecializedSm90ELi1EEENSB_IJNSC_ILi128EEESI_NSB_IJNSC_ILi32EEEEEEEEENS_10bfloat16_tESM_NSA_8TiledMMAINSA_8MMA_AtomIJNSA_4SM904GMMA28MMA_64x128x16_F32BF16BF16_SSILNSQ_5MajorE0ELSS_1ELNSQ_7ScaleInE1ELST_1EEEEEENSA_6LayoutINSB_IJSE_SE_SE_EEENSB_IJNSC_ILi0EEESY_SY_EEEEENSB_IJNSA_10UnderscoreES11_S11_EEEEENS7_6detail26Sm90ImplicitGemmTileTraitsINSA_20SM90_TMA_LOAD_IM2COLENSA_14ComposedLayoutINSA_7SwizzleILi2ELi4ELi3EEENSA_18smem_ptr_flag_bitsILi16EEENSW_INSB_IJNSB_IJNSC_ILi8EEENSC_ILi16EEEEEENSB_IJSJ_SE_EEENSB_IJSE_NSC_ILi14EEEEEEEEENSB_IJNSB_IJSJ_NSC_ILi256EEEEEENSB_IJSE_SY_EEENSB_IJSY_NSC_ILi4096EEEEEEEEEEEEEvEENS15_INSA_23SM90_TMA_LOAD_MULTICASTENS17_INS18_ILi3ELi4ELi3EEES1B_NSW_INSB_IJNSB_IJNSC_ILi64EEESD_EEENSB_IJS1C_NSC_ILi4EEEEEES1H_EEENSB_IJNSB_IJSE_NSC_ILi2048EEEEEENSB_IJS1U_NSC_ILi512EEEEEES1N_EEEEEEEvEEEENS_8epilogue10collective6detail29Sm90TmaWarpSpecializedAdapterINS29_15DefaultEpilogueISM_NSB_IJNSB_IJlllEEESE_SY_EEES2E_NS28_6thread17LinearCombinationISM_Li1EffLNS2F_9ScaleType4KindE0ELNS_15FloatRoundStyleE2ESM_EENS_4gemm15EpilogueDefaultEEEEEvvEEEEvNT_6ParamsE,@"STO_CUDA_ENTRY STV_DEFAULT"
_ZN7cutlass13device_kernelINS_4conv6kernel13ConvUniversalINS1_16ConvProblemShapeILNS1_8OperatorE1ELi2EEENS1_10collective14CollectiveConvINS1_46MainloopSm90TmaGmmaWarpSpecializedImplicitGemmILS5_1ELi14ELi2EN4cute5tupleIJNSA_1CILi2EEENSC_ILi1EEESE_EEENS1_36KernelImplicitTmaWarpSpecializedSm90ELi1EEENSB_IJNSC_ILi128EEESI_NSB_IJNSC_ILi32EEEEEEEEENS_10bfloat16_tESM_NSA_8TiledMMAINSA_8MMA_AtomIJNSA_4SM904GMMA28MMA_64x128x16_F32BF16BF16_SSILNSQ_5MajorE0ELSS_1ELNSQ_7ScaleInE1ELST_1EEEEEENSA_6LayoutINSB_IJSE_SE_SE_EEENSB_IJNSC_ILi0EEESY_SY_EEEEENSB_IJNSA_10UnderscoreES11_S11_EEEEENS7_6detail26Sm90ImplicitGemmTileTraitsINSA_20SM90_TMA_LOAD_IM2COLENSA_14ComposedLayoutINSA_7SwizzleILi2ELi4ELi3EEENSA_18smem_ptr_flag_bitsILi16EEENSW_INSB_IJNSB_IJNSC_ILi8EEENSC_ILi16EEEEEENSB_IJSJ_SE_EEENSB_IJSE_NSC_ILi14EEEEEEEEENSB_IJNSB_IJSJ_NSC_ILi256EEEEEENSB_IJSE_SY_EEENSB_IJSY_NSC_ILi4096EEEEEEEEEEEEEvEENS15_INSA_23SM90_TMA_LOAD_MULTICASTENS17_INS18_ILi3ELi4ELi3EEES1B_NSW_INSB_IJNSB_IJNSC_ILi64EEESD_EEENSB_IJS1C_NSC_ILi4EEEEEES1H_EEENSB_IJNSB_IJSE_NSC_ILi2048EEEEEENSB_IJS1U_NSC_ILi512EEEEEES1N_EEEEEEEvEEEENS_8epilogue10collective6detail29Sm90TmaWarpSpecializedAdapterINS29_15DefaultEpilogueISM_NSB_IJNSB_IJlllEEESE_SY_EEES2E_NS28_6thread17LinearCombinationISM_Li1EffLNS2F_9ScaleType4KindE0ELNS_15FloatRoundStyleE2ESM_EENS_4gemm15EpilogueDefaultEEEEEvvEEEEvNT_6ParamsE:
[----:B------:R-:W-:Y:S01]  /*0000*/  LDC R1, c[0x0][0x28] ;  /* 0x00000a00ff017b82 */ /* 0x000fe20000000800 */
[----:B------:R-:W0:Y:S01]  /*0010*/  S2R R11, SR_TID.X ;  /* 0x00000000000b7919 */ /* 0x000e220000002100 */
[----:B------:R-:W-:Y:S01]  /*0020*/  ELECT P0, URZ, PT ;  /* 0x00000000003f782f */ /* 0x000fe20003800000 */
[----:B------:R-:W-:Y:S01]  /*0030*/  BSSY B0, `(.L_x_0) ;  /* 0x0000010000007945 */ /* 0x000fe20003800000 */
[----:B------:R-:W1:Y:S01]  /*0040*/  S2R R12, SR_CTAID.X ;  /* 0x00000000000c7919 */ /* 0x000e620000002500 */
[--C-:B0-----:R-:W-:Y:S02]  /*0050*/  SHF.R.U32.HI R0, RZ, 0x5, R11.reuse ;  /* 0x00000005ff007819 */ /* 0x101fe4000001160b */
[----:B------:R-:W-:-:S03]  /*0060*/  SHF.R.U32.HI R3, RZ, 0x7, R11 ;  /* 0x00000007ff037819 */ /* 0x000fc6000001160b */
[----:B------:R-:W0:Y:S04]  /*0070*/  SHFL.IDX PT, R2, R0, RZ, 0x1f ;  /* 0x00001fff00027589 */ /* 0x000e2800000e0000 */
[----:B------:R2:W3:Y:S01]  /*0080*/  SHFL.IDX PT, R10, R3, RZ, 0x1f ;  /* 0x00001fff030a7589 */ /* 0x0004e200000e0000 */
[----:B0-----:R-:W-:-:S13]  /*0090*/  ISETP.NE.OR P0, PT, R2, RZ, !P0 ;  /* 0x000000ff0200720c */ /* 0x001fda0004705670 */
[----:B-123--:R-:W-:Y:S05]  /*00a0*/  @P0 BRA `(.L_x_1) ;  /* 0x0000000000200947 */ /* 0x00efea0003800000 */
[----:B------:R-:W-:Y:S02]  /*00b0*/  ULDC.64 UR4, c[0x0][0x198] ;  /* 0x0000660000047ab9 */ /* 0x000fe40000000a00 */
[----:B------:R-:W-:Y:S02]  /*00c0*/  UIADD3 UR6, UP0, UR4, 0xf0, URZ ;  /* 0x000000f004067890 */ /* 0x000fe4000ff1e03f */
[----:B------:R-:W-:Y:S02]  /*00d0*/  UIADD3 UR4, UP1, UR4, 0x1f0, URZ ;  /* 0x000001f004047890 */ /* 0x000fe4000ff3e03f */
[----:B------:R-:W-:Y:S02]  /*00e0*/  UIADD3.X UR7, URZ, UR5, URZ, UP0, !UPT ;  /* 0x000000053f077290 */ /* 0x000fe400087fe43f */
[----:B------:R-:W-:-:S07]  /*00f0*/  UIADD3.X UR5, URZ, UR5, URZ, UP1, !UPT ;  /* 0x000000053f057290 */ /* 0x000fce0008ffe43f */
[----:B------:R0:W-:Y:S02]  /*0100*/  UTMACCTL.PF [UR6] ;  /* 0x00000000060079b9 */ /* 0x0001e40008040000 */
[----:B------:R0:W-:Y:S02]  /*0110*/  UTMACCTL.PF [UR4] ;  /* 0x00000000040079b9 */ /* 0x0001e40008040000 */
[----:B0-----:R-:W-:Y:S01]  /*0120*/  NOP ;  /* 0x0000000000007918 */ /* 0x001fe20000000000 */
.L_x_1:
[----:B------:R-:W-:Y:S05]  /*0130*/  BSYNC B0 ;  /* 0x0000000000007941 */ /* 0x000fea0003800000 */
.L_x_0:
[----:B------:R-:W0:Y:S01]  /*0140*/  SHFL.IDX PT, R0, R0, RZ, 0x1f ;  /* 0x00001fff00007589 */ /* 0x000e2200000e0000 */
[----:B------:R-:W-:Y:S02]  /*0150*/  SHF.R.S32.HI R4, RZ, 0x1f, R11 ;  /* 0x0000001fff047819 */ /* 0x000fe4000001140b */
[----:B------:R-:W-:Y:S01]  /*0160*/  I2FP.F32.U32 R6, R12 ;  /* 0x0000000c00067245 */ /* 0x000fe20000201000 */
[----:B------:R-:W1:Y:S01]  /*0170*/  S2R R13, SR_CTAID.Y ;  /* 0x00000000000d7919 */ /* 0x000e620000002600 */
[----:B------:R-:W-:-:S04]  /*0180*/  LEA.HI R4, R4, R11, RZ, 0x7 ;  /* 0x0000000b04047211 */ /* 0x000fc800078f38ff */
[----:B------:R-:W-:-:S05]  /*0190*/  LOP3.LUT R4, R4, 0xffffff80, RZ, 0xc0, !PT ;  /* 0xffffff8004047812 */ /* 0x000fca00078ec0ff */
[----:B------:R-:W-:-:S05]  /*01a0*/  IMAD.IADD R14, R11, 0x1, -R4 ;  /* 0x000000010b0e7824 */ /* 0x000fca00078e0a04 */
[----:B------:R-:W-:-:S04]  /*01b0*/  SHF.R.S32.HI R3, RZ, 0x1f, R14 ;  /* 0x0000001fff037819 */ /* 0x000fc8000001140e */
[----:B------:R-:W-:Y:S02]  /*01c0*/  LEA.HI R3, R3, R14, RZ, 0x3 ;  /* 0x0000000e03037211 */ /* 0x000fe400078f18ff */
[----:B0-----:R-:W-:Y:S02]  /*01d0*/  ISETP.NE.AND P0, PT, R0, RZ, PT ;  /* 0x000000ff0000720c */ /* 0x001fe40003f05270 */
[--C-:B------:R-:W-:Y:S02]  /*01e0*/  SHF.R.S32.HI R4, RZ, 0x3, R3.reuse ;  /* 0x00000003ff047819 */ /* 0x100fe40000011403 */
[----:B------:R-:W-:Y:S02]  /*01f0*/  SHF.R.S32.HI R3, RZ, 0x1f, R3 ;  /* 0x0000001fff037819 */ /* 0x000fe40000011403 */
[----:B------:R-:W-:-:S07]  /*0200*/  SHF.R.S32.HI R5, RZ, 0x1f, R0 ;  /* 0x0000001fff057819 */ /* 0x000fce0000011400 */
[----:B-1----:R-:W-:Y:S05]  /*0210*/  @P0 BRA `(.L_x_2) ;  /* 0x0000000000b40947 */ /* 0x002fea0003800000 */
[----:B------:R-:W-:Y:S01]  /*0220*/  ELECT P0, URZ, PT ;  /* 0x00000000003f782f */ /* 0x000fe20003800000 */
[----:B------:R-:W-:-:S12]  /*0230*/  BSSY B0, `(.L_x_2) ;  /* 0x000002b000007945 */ /* 0x000fd80003800000 */
[----:B------:R-:W-:Y:S05]  /*0240*/  @!P0 BRA `(.L_x_3) ;  /* 0x0000000000a48947 */ /* 0x000fea0003800000 */
[----:B------:R-:W0:Y:S01]  /*0250*/  S2UR UR8, SR_CgaCtaId ;  /* 0x00000000000879c3 */ /* 0x000e220000008800 */
[----:B------:R-:W-:Y:S01]  /*0260*/  UMOV UR4, 0x400 ;  /* 0x0000040000047882 */ /* 0x000fe20000000000 */
[----:B------:R-:W-:Y:S01]  /*0270*/  UMOV UR5, 0x1 ;  /* 0x0000000100057882 */ /* 0x000fe20000000000 */
[----:B------:R-:W-:Y:S02]  /*0280*/  UMOV UR6, 0x2 ;  /* 0x0000000200067882 */ /* 0x000fe40000000000 */
[----:B------:R-:W-:-:S04]  /*0290*/  UIADD3 UR6, -UR6, 0x100000, URZ ;  /* 0x0010000006067890 */ /* 0x000fc8000fffe13f */
[----:B------:R-:W-:Y:S02]  /*02a0*/  USHF.L.U32 UR7, UR6, 0xb, URZ ;  /* 0x0000000b06077899 */ /* 0x000fe4000800063f */
[----:B------:R-:W-:Y:S02]  /*02b0*/  USHF.L.U32 UR6, UR6, 0x1, URZ ;  /* 0x0000000106067899 */ /* 0x000fe4000800063f */
[----:B0-----:R-:W-:Y:S02]  /*02c0*/  ULEA UR8, UR8, UR4, 0x18 ;  /* 0x0000000408087291 */ /* 0x001fe4000f8ec03f */
[----:B------:R-:W-:-:S04]  /*02d0*/  UIADD3 UR4, -UR5, 0x100000, URZ ;  /* 0x0010000005047890 */ /* 0x000fc8000fffe13f */
[----:B------:R-:W-:Y:S02]  /*02e0*/  USHF.L.U32 UR5, UR4, 0xb, URZ ;  /* 0x0000000b04057899 */ /* 0x000fe4000800063f */
[----:B------:R-:W-:Y:S01]  /*02f0*/  USHF.L.U32 UR4, UR4, 0x1, URZ ;  /* 0x0000000104047899 */ /* 0x000fe2000800063f */
[----:B------:R-:W0:Y:S11]  /*0300*/  FENCE.VIEW.ASYNC.S ;  /* 0x00000000000073c6 */ /* 0x000e360000000000 */
[----:B0-----:R0:W1:Y:S01]  /*0310*/  SYNCS.EXCH.64 URZ, [UR8+0x38000], UR4 ;  /* 0x03800004083f75b2 */ /* 0x0010620008000100 */
[----:B------:R0:W2:Y:S01]  /*0320*/  SYNCS.EXCH.64 URZ, [UR8+0x38070], UR6 ;  /* 0x03807006083f75b2 */ /* 0x0000a20008000100 */
[----:B------:R0:W3:Y:S01]  /*0330*/  SYNCS.EXCH.64 URZ, [UR8+0x38008], UR4 ;  /* 0x03800804083f75b2 */ /* 0x0000e20008000100 */
[----:B------:R0:W4:Y:S01]  /*0340*/  SYNCS.EXCH.64 URZ, [UR8+0x38078], UR6 ;  /* 0x03807806083f75b2 */ /* 0x0001220008000100 */
[----:B------:R0:W0:Y:S01]  /*0350*/  SYNCS.EXCH.64 URZ, [UR8+0x38010], UR4 ;  /* 0x03801004083f75b2 */ /* 0x0000220008000100 */
        /* <DEDUP_REMOVED lines=23> */
[----:B-1234-:R-:W-:Y:S01]  /*04d0*/  NOP ;  /* 0x0000000000007918 */ /* 0x01efe20000000000 */
.L_x_3:
[----:B0-----:R-:W-:Y:S05]  /*04e0*/  BSYNC B0 ;  /* 0x0000000000007941 */ /* 0x001fea0003800000 */
.L_x_2:
[----:B------:R-:W-:Y:S01]  /*04f0*/  ULDC UR4, c[0x0][0x150] ;  /* 0x0000540000047ab9 */ /* 0x000fe20000000800 */
[----:B------:R-:W-:Y:S01]  /*0500*/  LEA.HI R3, R3, R4, RZ, 0x2 ;  /* 0x0000000403037211 */ /* 0x000fe200078f10ff */
[----:B------:R-:W-:Y:S01]  /*0510*/  FMUL R6, R6, UR4 ;  /* 0x0000000406067c20 */ /* 0x000fe20008400000 */
[----:B------:R-:W-:Y:S01]  /*0520*/  LEA.HI R5, R5, R0, RZ, 0x2 ;  /* 0x0000000005057211 */ /* 0x000fe200078f10ff */
[----:B------:R-:W-:Y:S01]  /*0530*/  ULDC UR4, c[0x0][0x154] ;  /* 0x0000550000047ab9 */ /* 0x000fe20000000800 */
[----:B------:R-:W-:Y:S01]  /*0540*/  LOP3.LUT R3, R3, 0xfffffffc, RZ, 0xc0, !PT ;  /* 0xfffffffc03037812 */ /* 0x000fe200078ec0ff */
[----:B------:R-:W0:Y:S01]  /*0550*/  LDC R8, c[0x0][0x140] ;  /* 0x00005000ff087b82 */ /* 0x000e220000000800 */
[----:B------:R-:W-:Y:S01]  /*0560*/  LOP3.LUT R5, R5, 0x3ffffffc, RZ, 0xc0, !PT ;  /* 0x3ffffffc05057812 */ /* 0x000fe200078ec0ff */
[----:B------:R-:W1:Y:S01]  /*0570*/  F2I.U32.TRUNC.NTZ R6, R6 ;  /* 0x0000000600067305 */ /* 0x000e62000020f000 */
[----:B------:R-:W-:Y:S01]  /*0580*/  LOP3.LUT P0, RZ, R14, 0x7, RZ, 0xc0, !PT ;  /* 0x000000070eff7812 */ /* 0x000fe2000780c0ff */
[----:B------:R-:W-:Y:S01]  /*0590*/  IMAD.IADD R3, R4, 0x1, -R3 ;  /* 0x0000000104037824 */ /* 0x000fe200078e0a03 */
[----:B------:R-:W-:Y:S01]  /*05a0*/  I2FP.F32.U32 R4, R13 ;  /* 0x0000000d00047245 */ /* 0x000fe20000201000 */
[----:B------:R-:W-:Y:S01]  /*05b0*/  IMAD.IADD R0, R0, 0x1, -R5 ;  /* 0x0000000100007824 */ /* 0x000fe200078e0a05 */
[----:B------:R-:W-:Y:S01]  /*05c0*/  ISETP.NE.AND P3, PT, R10, 0x1, PT ;  /* 0x000000010a00780c */ /* 0x000fe20003f65270 */
[----:B------:R-:W-:Y:S01]  /*05d0*/  NOP ;  /* 0x0000000000007918 */ /* 0x000fe20000000000 */
[----:B------:R-:W-:Y:S01]  /*05e0*/  NOP ;  /* 0x0000000000007918 */ /* 0x000fe20000000000 */
[----:B------:R-:W-:-:S02]  /*05f0*/  IMAD R0, R0, 0x4, R3 ;  /* 0x0000000400007824 */ /* 0x000fc400078e0203 */
[----:B------:R-:W-:Y:S01]  /*0600*/  FMUL R7, R4, UR4 ;  /* 0x0000000404077c20 */ /* 0x000fe20008400000 */
[----:B------:R-:W-:Y:S02]  /*0610*/  ULDC UR4, c[0x0][0x144] ;  /* 0x0000510000047ab9 */ /* 0x000fe40000000800 */
[C---:B------:R-:W-:Y:S01]  /*0620*/  LEA.HI R3, R0.reuse, R0, RZ, 0x1 ;  /* 0x0000000000037211 */ /* 0x040fe200078f08ff */
[----:B-1----:R-:W-:Y:S02]  /*0630*/  IMAD.MOV R5, RZ, RZ, -R6 ;  /* 0x000000ffff057224 */ /* 0x002fe400078e0a06 */
[----:B------:R-:W1:Y:S01]  /*0640*/  F2I.U32.TRUNC.NTZ R7, R7 ;  /* 0x0000000700077305 */ /* 0x000e62000020f000 */
[----:B------:R-:W-:Y:S01]  /*0650*/  LOP3.LUT R3, R3, 0xfffffffe, RZ, 0xc0, !PT ;  /* 0xfffffffe03037812 */ /* 0x000fe200078ec0ff */
[----:B------:R-:W-:Y:S01]  /*0660*/  IMAD R4, R5, UR4, R12 ;  /* 0x0000000405047c24 */ /* 0x000fe2000f8e020c */
[----:B------:R-:W-:Y:S01]  /*0670*/  ULDC UR4, c[0x0][0x148] ;  /* 0x0000520000047ab9 */ /* 0x000fe20000000800 */
[----:B------:R-:W-:Y:S01]  /*0680*/  IMAD.SHL.U32 R5, R0, 0x4, RZ ;  /* 0x0000000400057824 */ /* 0x000fe200078e00ff */
[----:B0-----:R-:W-:Y:S01]  /*0690*/  ISETP.EQ.U32.AND P1, PT, R8, 0x1, PT ;  /* 0x000000010800780c */ /* 0x001fe20003f22070 */
[----:B------:R-:W-:-:S03]  /*06a0*/  IMAD.IADD R3, R0, 0x1, -R3 ;  /* 0x0000000100037824 */ /* 0x000fc600078e0a03 */
[----:B------:R-:W-:Y:S02]  /*06b0*/  LOP3.LUT R0, R0, 0xc, R5, 0x78, !PT ;  /* 0x0000000c00007812 */ /* 0x000fe400078e7805 */
[----:B------:R-:W-:Y:S02]  /*06c0*/  ISETP.NE.AND P4, PT, R3, R4, PT ;  /* 0x000000040300720c */ /* 0x000fe40003f85270 */
[----:B------:R-:W-:Y:S01]  /*06d0*/  SHF.R.S32.HI R3, RZ, 0x1f, R2 ;  /* 0x0000001fff037819 */ /* 0x000fe20000011402 */
[----:B-1----:R-:W-:Y:S01]  /*06e0*/  IMAD.MOV R6, RZ, RZ, -R7 ;  /* 0x000000ffff067224 */ /* 0x002fe200078e0a07 */
[----:B------:R-:W-:Y:S02]  /*06f0*/  ISETP.LT.U32.AND P0, PT, R0, 0x2, !P0 ;  /* 0x000000020000780c */ /* 0x000fe40004701070 */
[----:B------:R-:W-:Y:S01]  /*0700*/  LEA.HI R3, R3, R2, RZ, 0x2 ;  /* 0x0000000203037211 */ /* 0x000fe200078f10ff */
[----:B------:R-:W-:-:S03]  /*0710*/  IMAD R7, R6, UR4, R13 ;  /* 0x0000000406077c24 */ /* 0x000fc6000f8e020d */
[----:B------:R-:W-:-:S03]  /*0720*/  LOP3.LUT R3, R3, 0xfffffffc, RZ, 0xc0, !PT ;  /* 0xfffffffc03037812 */ /* 0x000fc600078ec0ff */
[----:B------:R-:W-:Y:S02]  /*0730*/  @P4 LEA.HI R4, R0, R0, RZ, 0x1 ;  /* 0x0000000000044211 */ /* 0x000fe400078f08ff */
[----:B------:R-:W-:Y:S01]  /*0740*/  IMAD.IADD R5, R2, 0x1, -R3 ;  /* 0x0000000102057824 */ /* 0x000fe200078e0a03 */
[----:B------:R-:W-:Y:S02]  /*0750*/  SEL R3, RZ, 0x1, !P0 ;  /* 0x00000001ff037807 */ /* 0x000fe40004000000 */
[----:B------:R-:W-:Y:S02]  /*0760*/  @P4 SHF.R.S32.HI R4, RZ, 0x1, R4 ;  /* 0x00000001ff044819 */ /* 0x000fe40000011404 */
[----:B------:R-:W-:Y:S02]  /*0770*/  LOP3.LUT P2, RZ, R10, R5, RZ, 0xfc, !PT ;  /* 0x000000050aff7212 */ /* 0x000fe4000784fcff */
[----:B------:R-:W-:Y:S01]  /*0780*/  @P4 ISETP.NE.AND P5, PT, R4, R7, PT ;  /* 0x000000070400420c */ /* 0x000fe20003fa5270 */
[----:B------:R-:W-:Y:S01]  /*0790*/  IMAD.MOV.U32 R4, RZ, RZ, 0x1 ;  /* 0x00000001ff047424 */ /* 0x000fe200078e00ff */
[----:B------:R-:W-:-:S02]  /*07a0*/  SEL R2, RZ, 0x1, P2 ;  /* 0x00000001ff027807 */ /* 0x000fc40001000000 */
[----:B------:R-:W-:Y:S02]  /*07b0*/  @P4 SEL R4, RZ, 0x1, P5 ;  /* 0x00000001ff044807 */ /* 0x000fe40002800000 */
[----:B------:R-:W-:Y:S02]  /*07c0*/  SEL R2, R2, 0x2, P3 ;  /* 0x0000000202027807 */ /* 0x000fe40001800000 */
[----:B------:R-:W-:Y:S01]  /*07d0*/  LOP3.LUT R4, R4, R3, RZ, 0xc0, !PT ;  /* 0x0000000304047212 */ /* 0x000fe200078ec0ff */
[----:B------:R-:W-:Y:S06]  /*07e0*/  @!P1 BRA `(.L_x_4) ;  /* 0x0000000000089947 */ /* 0x000fec0003800000 */
[----:B------:R-:W-:Y:S01]  /*07f0*/  UCGABAR_ARV ;  /* 0x00000000000079c7 */ /* 0x000fe20008000000 */
[----:B------:R-:W-:Y:S05]  /*0800*/  BRA `(.L_x_5) ;  /* 0x0000000000047947 */ /* 0x000fea0003800000 */
.L_x_4:
[----:B------:R-:W-:Y:S01]  /*0810*/  NOP ;  /* 0x0000000000007918 */ /* 0x000fe20000000000 */
.L_x_5:
[----:B------:R-:W-:Y:S01]  /*0820*/  ULDC.64 UR4, c[0x0][0x598] ;  /* 0x0001660000047ab9 */ /* 0x000fe20000000a00 */
[----:B------:R-:W-:Y:S01]  /*0830*/  ULDC.64 UR12, c[0x0][0x208] ;  /* 0x00008200000c7ab9 */ /* 0x000fe20000000a00 */
[----:B------:R-:W-:-:S04]  /*0840*/  ISETP.NE.U32.AND P0, PT, RZ, UR4, PT ;  /* 0x00000004ff007c0c */ /* 0x000fc8000bf05070 */
[----:B------:R-:W-:-:S13]  /*0850*/  ISETP.NE.AND.EX P0, PT, RZ, UR5, PT, P0 ;  /* 0x00000005ff007c0c */ /* 0x000fda000bf05300 */
[----:B------:R-:W-:Y:S05]  /*0860*/  @!P0 BRA `(.L_x_6) ;  /* 0x00000000001c8947 */ /* 0x000fea0003800000 */
[----:B------:R-:W0:Y:S02]  /*0870*/  LDC.64 R6, c[0x0][0x598] ;  /* 0x00016600ff067b82 */ /* 0x000e240000000a00 */
[----:B0-----:R-:W2:Y:S02]  /*0880*/  LDG.E.64 R6, desc[UR12][R6.64] ;  /* 0x0000000c06067981 */ /* 0x001ea4000c1e1b00 */
[----:B--2---:R-:W-:-:S04]  /*0890*/  ISETP.NE.U32.AND P0, PT, R6, RZ, PT ;  /* 0x000000ff0600720c */ /* 0x004fc80003f05070 */
[----:B------:R-:W-:-:S13]  /*08a0*/  ISETP.NE.AND.EX P0, PT, R7, RZ, PT, P0 ;  /* 0x000000ff0700720c */ /* 0x000fda0003f05300 */
[----:B------:R-:W-:Y:S05]  /*08b0*/  @!P0 BRA `(.L_x_6) ;  /* 0x0000000000088947 */ /* 0x000fea0003800000 */
[----:B------:R0:W5:Y:S01]  /*08c0*/  LD.E R8, desc[UR12][R6.64] ;  /* 0x0000000c06087980 */ /* 0x000162000c101900 */
[----:B------:R-:W-:Y:S05]  /*08d0*/  BRA `(.L_x_7) ;  /* 0x0000000000207947 */ /* 0x000fea0003800000 */
.L_x_6:
[----:B------:R-:W-:Y:S02]  /*08e0*/  ULDC.64 UR4, c[0x0][0x588] ;  /* 0x0001620000047ab9 */ /* 0x000fe40000000a00 */
[----:B------:R-:W-:-:S04]  /*08f0*/  ISETP.NE.U32.AND P0, PT, RZ, UR4, PT ;  /* 0x00000004ff007c0c */ /* 0x000fc8000bf05070 */
[----:B------:R-:W-:-:S13]  /*0900*/  ISETP.NE.AND.EX P0, PT, RZ, UR5, PT, P0 ;  /* 0x00000005ff007c0c */ /* 0x000fda000bf05300 */
[----:B------:R-:W-:Y:S05]  /*0910*/  @!P0 BRA `(.L_x_8) ;  /* 0x00000000000c8947 */ /* 0x000fea0003800000 */
[----:B------:R-:W0:Y:S02]  /*0920*/  LDC.64 R8, c[0x0][0x588] ;  /* 0x00016200ff087b82 */ /* 0x000e240000000a00 */
[----:B0-----:R1:W5:Y:S01]  /*0930*/  LDG.E R8, desc[UR12][R8.64] ;  /* 0x0000000c08087981 */ /* 0x001362000c1e1900 */
[----:B------:R-:W-:Y:S05]  /*0940*/  BRA `(.L_x_7) ;  /* 0x0000000000047947 */ /* 0x000fea0003800000 */
.L_x_8:
[----:B------:R-:W2:Y:S02]  /*0950*/  LDC R8, c[0x0][0x580] ;  /* 0x00016000ff087b82 */ /* 0x000ea40000000800 */
.L_x_7:
[----:B------:R-:W-:Y:S02]  /*0960*/  ULDC.64 UR4, c[0x0][0x5a0] ;  /* 0x0001680000047ab9 */ /* 0x000fe40000000a00 */
[----:B------:R-:W-:-:S04]  /*0970*/  ISETP.NE.U32.AND P0, PT, RZ, UR4, PT ;  /* 0x00000004ff007c0c */ /* 0x000fc8000bf05070 */
[----:B------:R-:W-:-:S13]  /*0980*/  ISETP.NE.AND.EX P0, PT, RZ, UR5, PT, P0 ;  /* 0x00000005ff007c0c */ /* 0x000fda000bf05300 */
[----:B------:R-:W-:Y:S05]  /*0990*/  @!P0 BRA `(.L_x_9) ;  /* 0x00000000001c8947 */ /* 0x000fea0003800000 */
[----:B0-----:R-:W0:Y:S02]  /*09a0*/  LDC.64 R6, c[0x0][0x5a0] ;  /* 0x00016800ff067b82 */ /* 0x001e240000000a00 */
[----:B0-----:R-:W3:Y:S02]  /*09b0*/  LDG.E.64 R6, desc[UR12][R6.64] ;  /* 0x0000000c06067981 */ /* 0x001ee4000c1e1b00 */
[----:B---3--:R-:W-:-:S04]  /*09c0*/  ISETP.NE.U32.AND P0, PT, R6, RZ, PT ;  /* 0x000000ff0600720c */ /* 0x008fc80003f05070 */
[----:B------:R-:W-:-:S13]  /*09d0*/  ISETP.NE.AND.EX P0, PT, R7, RZ, PT, P0 ;  /* 0x000000ff0700720c */ /* 0x000fda0003f05300 */
[----:B------:R-:W-:Y:S05]  /*09e0*/  @!P0 BRA `(.L_x_9) ;  /* 0x0000000000088947 */ /* 0x000fea0003800000 */
[----:B-1----:R0:W5:Y:S01]  /*09f0*/  LD.E R9, desc[UR12][R6.64] ;  /* 0x0000000c06097980 */ /* 0x002162000c101900 */
[----:B------:R-:W-:Y:S05]  /*0a00*/  BRA `(.L_x_10) ;  /* 0x0000000000207947 */ /* 0x000fea0003800000 */
.L_x_9:
[----:B------:R-:W-:Y:S02]  /*0a10*/  ULDC.64 UR4, c[0x0][0x590] ;  /* 0x0001640000047ab9 */ /* 0x000fe40000000a00 */
[----:B------:R-:W-:-:S04]  /*0a20*/  ISETP.NE.U32.AND P0, PT, RZ, UR4, PT ;  /* 0x00000004ff007c0c */ /* 0x000fc8000bf05070 */
[----:B------:R-:W-:-:S13]  /*0a30*/  ISETP.NE.AND.EX P0, PT, RZ, UR5, PT, P0 ;  /* 0x00000005ff007c0c */ /* 0x000fda000bf05300 */
[----:B------:R-:W-:Y:S05]  /*0a40*/  @!P0 BRA `(.L_x_11) ;  /* 0x00000000000c8947 */ /* 0x000fea0003800000 */
[----:B0-----:R-:W1:Y:S02]  /*0a50*/  LDC.64 R6, c[0x0][0x590] ;  /* 0x00016400ff067b82 */ /* 0x001e640000000a00 */
[----:B-1----:R1:W5:Y:S01]  /*0a60*/  LDG.E R9, desc[UR12][R6.64] ;  /* 0x0000000c06097981 */ /* 0x002362000c1e1900 */
[----:B------:R-:W-:Y:S05]  /*0a70*/  BRA `(.L_x_10) ;  /* 0x0000000000047947 */ /* 0x000fea0003800000 */
.L_x_11:
[----:B-1----:R-:W3:Y:S02]  /*0a80*/  LDC R9, c[0x0][0x584] ;  /* 0x00016100ff097b82 */ /* 0x002ee40000000800 */
.L_x_10:
[----:B------:R-:W4:Y:S08]  /*0a90*/  LDC R3, c[0x0][0x3c4] ;  /* 0x0000f100ff037b82 */ /* 0x000f300000000800 */
[----:B------:R-:W2:Y:S01]  /*0aa0*/  LDC.64 R16, c[0x0][0x3c8] ;  /* 0x0000f200ff107b82 */ /* 0x000ea20000000a00 */
[----:B----4-:R-:W-:-:S05]  /*0ab0*/  VIADD R3, R3, 0x1f ;  /* 0x0000001f03037836 */ /* 0x010fca0000000000 */
[----:B01----:R-:W-:-:S04]  /*0ac0*/  SHF.R.S32.HI R6, RZ, 0x1f, R3 ;  /* 0x0000001fff067819 */ /* 0x003fc80000011403 */
[----:B------:R-:W-:-:S04]  /*0ad0*/  LEA.HI R6, R6, R3, RZ, 0x5 ;  /* 0x0000000306067211 */ /* 0x000fc800078f28ff */
[----:B------:R-:W-:-:S05]  /*0ae0*/  SHF.R.S32.HI R7, RZ, 0x5, R6 ;  /* 0x00000005ff077819 */ /* 0x000fca0000011406 */
[----:B--2---:R-:W-:-:S04]  /*0af0*/  IMAD R6, R7, R16, RZ ;  /* 0x0000001007067224 */ /* 0x004fc800078e02ff */
[----:B------:R-:W-:Y:S01]  /*0b00*/  IMAD R3, R6, R17, RZ ;  /* 0x0000001106037224 */ /* 0x000fe200078e02ff */
[----:B------:R-:W-:Y:S06]  /*0b10*/  @!P1 BRA `(.L_x_12) ;  /* 0x00000000000c9947 */ /* 0x000fec0003800000 */
[----:B------:R-:W-:Y:S01]  /*0b20*/  UCGABAR_WAIT ;  /* 0x0000000000007dc7 */ /* 0x000fe20008000000 */
[----:B------:R-:W-:Y:S01]  /*0b30*/  CCTL.IVALL ;  /* 0x00000000ff00798f */ /* 0x000fe20002000000 */
[----:B------:R-:W-:Y:S05]  /*0b40*/  BRA `(.L_x_13) ;  /* 0x0000000000047947 */ /* 0x000fea0003800000 */
.L_x_12:
[----:B------:R-:W-:Y:S06]  /*0b50*/  BAR.SYNC.DEFER_BLOCKING 0x0 ;  /* 0x0000000000007b1d */ /* 0x000fec0000010000 */
.L_x_13:
[----:B------:R-:W-:-:S13]  /*0b60*/  ISETP.NE.AND P0, PT, R10, RZ, PT ;  /* 0x000000ff0a00720c */ /* 0x000fda0003f05270 */
[----:B------:R-:W-:Y:S05]  /*0b70*/  @!P0 BRA `(.L_x_14) ;  /* 0x0000008400f48947 */ /* 0x000fea0003800000 */
[----:B------:R-:W-:-:S13]  /*0b80*/  ISETP.NE.AND P0, PT, R10, 0x1, PT ;  /* 0x000000010a00780c */ /* 0x000fda0003f05270 */
[----:B------:R-:W-:Y:S05]  /*0b90*/  @P0 EXIT ;  /* 0x000000000000094d */ /* 0x000fea0003800000 */
[----:B------:R-:W-:Y:S01]  /*0ba0*/  ISETP.GE.AND P0, PT, R3, 0x1, PT ;  /* 0x000000010300780c */ /* 0x000fe20003f06270 */
[----:B------:R-:W-:Y:S01]  /*0bb0*/  UMOV UR4, URZ ;  /* 0x0000003f00047c82 */ /* 0x000fe20008000000 */
[----:B------:R-:W-:Y:S02]  /*0bc0*/  CS2R R86, SRZ ;  /* 0x0000000000567805 */ /* 0x000fe4000001ff00 */
[----:B------:R-:W-:Y:S02]  /*0bd0*/  CS2R R88, SRZ ;  /* 0x0000000000587805 */ /* 0x000fe4000001ff00 */
[----:B------:R-:W-:Y:S02]  /*0be0*/  CS2R R90, SRZ ;  /* 0x00000000005a7805 */ /* 0x000fe4000001ff00 */
[----:B------:R-:W-:Y:S02]  /*0bf0*/  CS2R R92, SRZ ;  /* 0x00000000005c7805 */ /* 0x000fe4000001ff00 */
[----:B------:R-:W-:-:S02]  /*0c00*/  CS2R R94, SRZ ;  /* 0x00000000005e7805 */ /* 0x000fc4000001ff00 */
[----:B------:R-:W-:Y:S02]  /*0c10*/  CS2R R96, SRZ ;  /* 0x0000000000607805 */ /* 0x000fe4000001ff00 */
        /* <DEDUP_REMOVED lines=57> */
[----:B------:R-:W-:Y:S01]  /*0fb0*/  CS2R R84, SRZ ;  /* 0x0000000000547805 */ /* 0x000fe2000001ff00 */
[----:B------:R-:W-:Y:S06]  /*0fc0*/  @!P0 BRA `(.L_x_15) ;  /* 0x0000000000988947 */ /* 0x000fec0003800000 */
[----:B------:R-:W-:-:S04]  /*0fd0*/  LOP3.LUT R5, R2, 0x1, RZ, 0xfc, !PT ;  /* 0x0000000102057812 */ /* 0x000fc800078efcff */
[----:B------:R-:W-:-:S13]  /*0fe0*/  ISETP.NE.AND P1, PT, R5, 0x3, PT ;  /* 0x000000030500780c */ /* 0x000fda0003f25270 */
[----:B------:R-:W-:Y:S05]  /*0ff0*/  @!P1 BRA `(.L_x_16) ;  /* 0x0000000000049947 */ /* 0x000fea0003800000 */
[----:B------:R-:W-:Y:S01]  /*1000*/  BPT.TRAP 0x1 ;  /* 0x000000040000795c */ /* 0x000fe20000300000 */
.L_x_16:
[----:B------:R-:W0:Y:S01]  /*1010*/  S2UR UR5, SR_CgaCtaId ;  /* 0x00000000000579c3 */ /* 0x000e220000008800 */
[----:B------:R-:W-:Y:S01]  /*1020*/  SHF.L.U32 R5, RZ, 0x1f, RZ ;  /* 0x0000001fff057819 */ /* 0x000fe200000006ff */
[----:B------:R-:W-:Y:S02]  /*1030*/  UMOV UR4, 0x400 ;  /* 0x0000040000047882 */ /* 0x000fe40000000000 */
[----:B0-----:R-:W-:-:S12]  /*1040*/  ULEA UR4, UR5, UR4, 0x18 ;  /* 0x0000000405047291 */ /* 0x001fd8000f8ec03f */
.L_x_17:
[----:B0-----:R-:W-:-:S04]  /*1050*/  IMAD.U32 R6, RZ, RZ, UR4 ;  /* 0x00000004ff067e24 */ /* 0x001fc8000f8e00ff */
[----:B------:R0:W1:Y:S03]  /*1060*/  SYNCS.PHASECHK.TRANS64.TRYWAIT P1, [R6+URZ+0x38000], R5 ;  /* 0x03800005060075a7 */ /* 0x000066000802017f */
[----:B-1----:R-:W-:Y:S05]  /*1070*/  @!P1 NANOSLEEP.SYNCS 0x989680 ;  /* 0x009896800000995d */ /* 0x002fea0003900000 */
[----:B------:R-:W1:Y:S02]  /*1080*/  @!P1 SYNCS.PHASECHK.TRANS64 P1, [R6+URZ+0x38000], R5 ;  /* 0x03800005060095a7 */ /* 0x000e64000802007f */
[----:B-1----:R-:W-:Y:S05]  /*1090*/  @!P1 BRA `(.L_x_17) ;  /* 0xfffffffc00ec9947 */ /* 0x002fea000383ffff */
[----:B------:R-:W-:Y:S01]  /*10a0*/  UIADD3 UR5, UR4, 0x1c000, URZ ;  /* 0x0001c00004057890 */ /* 0x000fe2000fffe03f */
[----:B------:R-:W-:Y:S01]  /*10b0*/  WARPGROUP.ARRIVE ;  /* 0x00000000000079c5 */ /* 0x000fe20000000000 */
[----:B------:R-:W-:Y:S02]  /*10c0*/  USHF.R.U32.HI UR4, URZ, 0x4, UR4 ;  /* 0x000000043f047899 */ /* 0x000fe40008011604 */
[----:B------:R-:W-:Y:S02]  /*10d0*/  USHF.R.U32.HI UR5, URZ, 0x4, UR5 ;  /* 0x000000043f057899 */ /* 0x000fe40008011605 */
[----:B------:R-:W-:Y:S02]  /*10e0*/  ULOP3.LUT UR4, UR4, 0x3fff, URZ, 0xc0, !UPT ;  /* 0x00003fff04047892 */ /* 0x000fe4000f8ec03f */
[----:B------:R-:W-:Y:S02]  /*10f0*/  ULOP3.LUT UR5, UR5, 0x3fff, URZ, 0xc0, !UPT ;  /* 0x00003fff05057892 */ /* 0x000fe4000f8ec03f */
[----:B------:R-:W-:-:S02]  /*1100*/  ULOP3.LUT UR8, UR4, 0x10000, URZ, 0xfc, !UPT ;  /* 0x0001000004087892 */ /* 0x000fc4000f8efc3f */
[----:B------:R-:W-:Y:S01]  /*1110*/  ULOP3.LUT UR9, UR5, 0x1000000, URZ, 0xfc, !UPT ;  /* 0x0100000005097892 */ /* 0x000fe2000f8efc3f */
[----:B------:R-:W-:Y:S02]  /*1120*/  UMOV UR7, 0x40000040 ;  /* 0x4000004000077882 */ /* 0x000fe40000000000 */
[----:B------:R-:W-:Y:S02]  /*1130*/  UMOV UR5, 0x80000020 ;  /* 0x8000002000057882 */ /* 0x000fe40000000000 */
[----:B------:R-:W-:Y:S02]  /*1140*/  UMOV UR4, UR8 ;  /* 0x0000000800047c82 */ /* 0x000fe40008000000 */
[----:B------:R-:W-:Y:S02]  /*1150*/  UMOV UR6, UR9 ;  /* 0x0000000900067c82 */ /* 0x000fe40008000000 */
[----:B------:R-:W-:Y:S01]  /*1160*/  HGMMA.64x128x16.F32.BF16 R88, gdesc[UR4].tnspB, RZ, !UPT ;  /* 0x41e00000045879f0 */ /* 0x000fe2000c7018ff */
[----:B------:R-:W-:Y:S01]  /*1170*/  UIADD3 UR4, UR8, 0x100, URZ ;  /* 0x0000010008047890 */ /* 0x000fe2000fffe03f */
[----:B------:R-:W-:-:S10]  /*1180*/  UMOV UR5, 0x80000020 ;  /* 0x8000002000057882 */ /* 0x000fd40000000000 */
[----:B------:R-:W-:Y:S01]  /*1190*/  HGMMA.64x128x16.F32.BF16 R24, gdesc[UR4].tnspB, RZ, !UPT ;  /* 0x41e00000041879f0 */ /* 0x000fe2000c7018ff */
[----:B------:R-:W-:Y:S02]  /*11a0*/  UIADD3 UR4, UR8, 0x2, URZ ;  /* 0x0000000208047890 */ /* 0x000fe4000fffe03f */
[----:B------:R-:W-:Y:S01]  /*11b0*/  UIADD3 UR6, UR9, 0x80, URZ ;  /* 0x0000008009067890 */ /* 0x000fe2000fffe03f */
[----:B------:R-:W-:Y:S01]  /*11c0*/  UMOV UR5, 0x80000020 ;  /* 0x8000002000057882 */ /* 0x000fe20000000000 */
[----:B------:R-:W-:-:S07]  /*11d0*/  UMOV UR7, 0x40000040 ;  /* 0x4000004000077882 */ /* 0x000fce0000000000 */
[----:B------:R-:W-:Y:S01]  /*11e0*/  HGMMA.64x128x16.F32.BF16 R88, gdesc[UR4].tnspB, R88 ;  /* 0x41e00000045879f0 */ /* 0x000fe20008701858 */
[----:B------:R-:W-:Y:S01]  /*11f0*/  UIADD3 UR4, UR8, 0x102, URZ ;  /* 0x0000010208047890 */ /* 0x000fe2000fffe03f */
[----:B------:R-:W-:-:S10]  /*1200*/  UMOV UR5, 0x80000020 ;  /* 0x8000002000057882 */ /* 0x000fd40000000000 */
[----:B------:R-:W-:Y:S01]  /*1210*/  HGMMA.64x128x16.F32.BF16 R24, gdesc[UR4].tnspB, R24, gsb0 ;  /* 0x41e00000041879f0 */ /* 0x000fe20008001818 */
[----:B------:R-:W-:-:S05]  /*1220*/  UMOV UR4, 0x1 ;  /* 0x0000000100047882 */ /* 0x000fca0000000000 */
.L_x_15:
[----:B0-----:R-:W-:-:S05]  /*1230*/  VIMNMX R6, R3, 0x1, PT ;  /* 0x0000000103067848 */ /* 0x001fca0003fe0100 */
[----:B------:R-:W-:-:S05]  /*1240*/  IMAD.IADD R6, R3, 0x1, -R6 ;  /* 0x0000000103067824 */ /* 0x000fca00078e0a06 */
[----:B------:R-:W-:-:S13]  /*1250*/  ISETP.GE.AND P1, PT, R6, 0x1, PT ;  /* 0x000000010600780c */ /* 0x000fda0003f26270 */
[----:B------:R-:W-:Y:S05]  /*1260*/  @!P1 BRA `(.L_x_18) ;  /* 0x00000004000c9947 */ /* 0x000fea0003800000 */
[----:B------:R-:W0:Y:S01]  /*1270*/  S2UR UR6, SR_CgaCtaId ;  /* 0x00000000000679c3 */ /* 0x000e220000008800 */
[----:B------:R-:W-:Y:S01]  /*1280*/  UMOV UR5, 0x400 ;  /* 0x0000040000057882 */ /* 0x000fe20000000000 */
[----:B------:R-:W-:Y:S01]  /*1290*/  LOP3.LUT R12, R2, 0x1, RZ, 0xfc, !PT ;  /* 0x00000001020c7812 */ /* 0x000fe200078efcff */
[----:B------:R-:W-:Y:S01]  /*12a0*/  IMAD.MOV.U32 R11, RZ, RZ, RZ ;  /* 0x000000ffff0b7224 */ /* 0x000fe200078e00ff */
[----:B------:R-:W-:Y:S01]  /*12b0*/  UISETP.NE.U32.AND UP0, UPT, UR4, URZ, UPT ;  /* 0x0000003f0400728c */ /* 0x000fe2000bf05070 */
[----:B------:R-:W-:Y:S02]  /*12c0*/  IMAD.MOV.U32 R3, RZ, RZ, R6 ;  /* 0x000000ffff037224 */ /* 0x000fe400078e0006 */
[----:B------:R-:W-:Y:S01]  /*12d0*/  IMAD.MOV.U32 R5, RZ, RZ, RZ ;  /* 0x000000ffff057224 */ /* 0x000fe200078e00ff */
[----:B0-----:R-:W-:-:S04]  /*12e0*/  ULEA UR7, UR6, UR5, 0x18 ;  /* 0x0000000506077291 */ /* 0x001fc8000f8ec03f */
[----:B------:R-:W-:Y:S02]  /*12f0*/  UIADD3 UR6, UR7, 0x1c000, URZ ;  /* 0x0001c00007067890 */ /* 0x000fe4000fffe03f */
[----:B------:R-:W-:Y:S02]  /*1300*/  USHF.R.U32.HI UR5, URZ, 0x4, UR7 ;  /* 0x000000043f057899 */ /* 0x000fe40008011607 */
[----:B------:R-:W-:Y:S02]  /*1310*/  USHF.R.U32.HI UR6, URZ, 0x4, UR6 ;  /* 0x000000043f067899 */ /* 0x000fe40008011606 */
[----:B------:R-:W-:Y:S02]  /*1320*/  ULOP3.LUT UR5, UR5, 0x3fff, URZ, 0xc0, !UPT ;  /* 0x00003fff05057892 */ /* 0x000fe4000f8ec03f */
[----:B------:R-:W-:Y:S02]  /*1330*/  ULOP3.LUT UR6, UR6, 0x3fff, URZ, 0xc0, !UPT ;  /* 0x00003fff06067892 */ /* 0x000fe4000f8ec03f */
[----:B------:R-:W-:-:S02]  /*1340*/  ULOP3.LUT UR14, UR5, 0x10000, URZ, 0xfc, !UPT ;  /* 0x00010000050e7892 */ /* 0x000fc4000f8efc3f */
[----:B------:R-:W-:-:S12]  /*1350*/  ULOP3.LUT UR15, UR6, 0x1000000, URZ, 0xfc, !UPT ;  /* 0x01000000060f7892 */ /* 0x000fd8000f8efc3f */
.L_x_23:
[----:B------:R-:W-:-:S13]  /*1360*/  ISETP.NE.AND P2, PT, R12, 0x3, PT ;  /* 0x000000030c00780c */ /* 0x000fda0003f45270 */
[----:B------:R-:W-:Y:S05]  /*1370*/  @!P2 BRA `(.L_x_19) ;  /* 0x000000000004a947 */ /* 0x000fea0003800000 */
[----:B------:R-:W-:Y:S01]  /*1380*/  BPT.TRAP 0x1 ;  /* 0x000000040000795c */ /* 0x000fe20000300000 */
.L_x_19:
[----:B------:R-:W-:Y:S01]  /*1390*/  SHF.L.U32 R7, R11, 0x1f, RZ ;  /* 0x0000001f0b077819 */ /* 0x000fe200000006ff */
[----:B------:R-:W-:-:S12]  /*13a0*/  ULEA UR5, UR4, UR7, 0x3 ;  /* 0x0000000704057291 */ /* 0x000fd8000f8e183f */
.L_x_20:
[----:B0-----:R-:W-:-:S04]  /*13b0*/  IMAD.U32 R10, RZ, RZ, UR5 ;  /* 0x00000005ff0a7e24 */ /* 0x001fc8000f8e00ff */
[----:B------:R0:W1:Y:S03]  /*13c0*/  SYNCS.PHASECHK.TRANS64.TRYWAIT P1, [R10+URZ+0x38000], R7 ;  /* 0x038000070a0075a7 */ /* 0x000066000802017f */
[----:B-1----:R-:W-:Y:S05]  /*13d0*/  @!P1 NANOSLEEP.SYNCS 0x989680 ;  /* 0x009896800000995d */ /* 0x002fea0003900000 */
[----:B------:R-:W1:Y:S02]  /*13e0*/  @!P1 SYNCS.PHASECHK.TRANS64 P1, [R10+URZ+0x38000], R7 ;  /* 0x038000070a0095a7 */ /* 0x000e64000802007f */
[----:B-1----:R-:W-:Y:S05]  /*13f0*/  @!P1 BRA `(.L_x_20) ;  /* 0xfffffffc00ec9947 */ /* 0x002fea000383ffff */
[----:B------:R-:W-:Y:S01]  /*1400*/  ULEA UR5, UR4, UR14, 0x9 ;  /* 0x0000000e04057291 */ /* 0x000fe2000f8e483f */
[----:B------:R-:W-:Y:S01]  /*1410*/  WARPGROUP.ARRIVE ;  /* 0x00000000000079c5 */ /* 0x000fe20000000000 */
[----:B------:R-:W-:Y:S01]  /*1420*/  ULEA UR6, UR4, UR15, 0x9 ;  /* 0x0000000f04067291 */ /* 0x000fe2000f8e483f */
[----:B------:R-:W-:Y:S01]  /*1430*/  UMOV UR9, 0x80000020 ;  /* 0x8000002000097882 */ /* 0x000fe20000000000 */
[----:B------:R-:W-:-:S03]  /*1440*/  UMOV UR11, 0x40000040 ;  /* 0x40000040000b7882 */ /* 0x000fc60000000000 */
[----:B------:R-:W-:Y:S02]  /*1450*/  UMOV UR8, UR5 ;  /* 0x0000000500087c82 */ /* 0x000fe40008000000 */
[----:B------:R-:W-:Y:S02]  /*1460*/  UMOV UR10, UR6 ;  /* 0x00000006000a7c82 */ /* 0x000fe40008000000 */
[----:B------:R-:W-:Y:S01]  /*1470*/  HGMMA.64x128x16.F32.BF16 R88, gdesc[UR8].tnspB, R88, UP0 ;  /* 0x41e00000085879f0 */ /* 0x000fe2000bf01858 */
[----:B------:R-:W-:Y:S01]  /*1480*/  UIADD3 UR8, UR5, 0x100, URZ ;  /* 0x0000010005087890 */ /* 0x000fe2000fffe03f */
[----:B------:R-:W-:-:S10]  /*1490*/  UMOV UR9, 0x80000020 ;  /* 0x8000002000097882 */ /* 0x000fd40000000000 */
[----:B------:R-:W-:Y:S01]  /*14a0*/  HGMMA.64x128x16.F32.BF16 R24, gdesc[UR8].tnspB, R24, UP0 ;  /* 0x41e00000081879f0 */ /* 0x000fe2000bf01818 */
[----:B------:R-:W-:Y:S02]  /*14b0*/  UIADD3 UR8, UR5, 0x2, URZ ;  /* 0x0000000205087890 */ /* 0x000fe4000fffe03f */
[----:B------:R-:W-:Y:S01]  /*14c0*/  UIADD3 UR10, UR6, 0x80, URZ ;  /* 0x00000080060a7890 */ /* 0x000fe2000fffe03f */
[----:B------:R-:W-:Y:S01]  /*14d0*/  UMOV UR9, 0x80000020 ;  /* 0x8000002000097882 */ /* 0x000fe20000000000 */
[----:B------:R-:W-:-:S07]  /*14e0*/  UMOV UR11, 0x40000040 ;  /* 0x40000040000b7882 */ /* 0x000fce0000000000 */
[----:B------:R-:W-:Y:S01]  /*14f0*/  HGMMA.64x128x16.F32.BF16 R88, gdesc[UR8].tnspB, R88 ;  /* 0x41e00000085879f0 */ /* 0x000fe20008701858 */
[----:B------:R-:W-:Y:S01]  /*1500*/  UIADD3 UR8, UR5, 0x102, URZ ;  /* 0x0000010205087890 */ /* 0x000fe2000fffe03f */
[----:B------:R-:W-:-:S10]  /*1510*/  UMOV UR9, 0x80000020 ;  /* 0x8000002000097882 */ /* 0x000fd40000000000 */
[----:B------:R-:W-:Y:S03]  /*1520*/  HGMMA.64x128x16.F32.BF16 R24, gdesc[UR8].tnspB, R24, gsb0 ;  /* 0x41e00000081879f0 */ /* 0x000fe60008001818 */
[----:B------:R-:W-:Y:S02]  /*1530*/  WARPGROUP.DEPBAR.LE gsb0, 0x1 ;  /* 0x00008000000079c5 */ /* 0x000fe40000010100 */
[----:B------:R-:W-:Y:S05]  /*1540*/  @!P2 BRA `(.L_x_21) ;  /* 0x000000000004a947 */ /* 0x000fea0003800000 */
[----:B------:R-:W-:Y:S01]  /*1550*/  BPT.TRAP 0x1 ;  /* 0x000000040000795c */ /* 0x000fe20000300000 */
.L_x_21:
[----:B------:R-:W-:-:S13]  /*1560*/  ISETP.NE.AND P1, PT, R4, RZ, PT ;  /* 0x000000ff0400720c */ /* 0x000fda0003f25270 */
[----:B0-----:R-:W-:-:S05]  /*1570*/  @P1 LEA R7, R5, UR7, 0x3 ;  /* 0x0000000705071c11 */ /* 0x001fca000f8e18ff */
[----:B------:R-:W-:-:S05]  /*1580*/  @P1 VIADD R7, R7, 0x38070 ;  /* 0x0003807007071836 */ /* 0x000fca0000000000 */
[----:B------:R-:W-:-:S04]  /*1590*/  @P1 PRMT R7, R0, 0x654, R7 ;  /* 0x0000065400071816 */ /* 0x000fc80000000007 */
[----:B------:R0:W-:Y:S01]  /*15a0*/  @P1 SYNCS.ARRIVE.TRANS64.RED.A1T0 RZ, [R7+URZ], RZ ;  /* 0x000000ff07ff19a7 */ /* 0x0001e2000810043f */
[----:B------:R-:W-:-:S13]  /*15b0*/  ISETP.GT.U32.AND P1, PT, R2, 0x1, PT ;  /* 0x000000010200780c */ /* 0x000fda0003f24070 */
[----:B0-----:R-:W-:Y:S05]  /*15c0*/  @P1 BRA `(.L_x_22) ;  /* 0x0000000000041947 */ /* 0x001fea0003800000 */
[----:B------:R-:W-:Y:S01]  /*15d0*/  BPT.TRAP 0x1 ;  /* 0x000000040000795c */ /* 0x000fe20000300000 */
.L_x_22:
[----:B------:R-:W-:Y:S01]  /*15e0*/  UIADD3 UR4, UR4, 0x1, URZ ;  /* 0x0000000104047890 */ /* 0x000fe2000fffe03f */
[----:B------:R-:W-:Y:S01]  /*15f0*/  ISETP.GT.AND P2, PT, R3, 0x1, PT ;  /* 0x000000010300780c */ /* 0x000fe20003f44270 */
[----:B------:R-:W-:Y:S02]  /*1600*/  VIADD R5, R5, 0x1 ;  /* 0x0000000105057836 */ /* 0x000fe40000000000 */
[----:B------:R-:W-:Y:S01]  /*1610*/  UISETP.NE.AND UP0, UPT, UR4, 0xe, UPT ;  /* 0x0000000e0400788c */ /* 0x000fe2000bf05270 */
[----:B------:R-:W-:Y:S02]  /*1620*/  VIADD R3, R3, 0xffffffff ;  /* 0xffffffff03037836 */ /* 0x000fe40000000000 */
[C---:B------:R-:W-:Y:S01]  /*1630*/  ISETP.NE.AND P1, PT, R5.reuse, 0xe, PT ;  /* 0x0000000e0500780c */ /* 0x040fe20003f25270 */
[----:B------:R-:W-:Y:S02]  /*1640*/  USEL UR5, URZ, 0x1, UP0 ;  /* 0x000000013f057887 */ /* 0x000fe40008000000 */
[----:B------:R-:W-:Y:S01]  /*1650*/  USEL UR4, UR4, URZ, UP0 ;  /* 0x0000003f04047287 */ /* 0x000fe20008000000 */
[----:B------:R-:W-:Y:S01]  /*1660*/  SEL R5, R5, RZ, P1 ;  /* 0x000000ff05057207 */ /* 0x000fe20000800000 */
[----:B------:R-:W-:-:S02]  /*1670*/  UPLOP3.LUT UP0, UPT, UPT, UPT, UPT, 0x80, 0x0 ;  /* 0x000000000000789c */ /* 0x000fc40003f0f070 */
[----:B------:R-:W-:Y:S01]  /*1680*/  LOP3.LUT R11, R11, UR5, RZ, 0x3c, !PT ;  /* 0x000000050b0b7c12 */ /* 0x000fe2000f8e3cff */
[----:B------:R-:W-:Y:S08]  /*1690*/  @P2 BRA `(.L_x_23) ;  /* 0xfffffffc00302947 */ /* 0x000ff0000383ffff */
.L_x_18:
[----:B------:R-:W-:Y:S02]  /*16a0*/  WARPGROUP.DEPBAR.LE gsb0, 0x0 ;  /* 0x00008000000079c5 */ /* 0x000fe40000010000 */
[----:B------:R-:W-:Y:S05]  /*16b0*/  @!P0 BRA `(.L_x_24) ;  /* 0x0000000000588947 */ /* 0x000fea0003800000 */
[----:B------:R-:W-:-:S04]  /*16c0*/  LOP3.LUT R3, R2, 0x1, RZ, 0xfc, !PT ;  /* 0x0000000102037812 */ /* 0x000fc800078efcff */
[----:B------:R-:W-:-:S13]  /*16d0*/  ISETP.NE.AND P0, PT, R3, 0x3, PT ;  /* 0x000000030300780c */ /* 0x000fda0003f05270 */
[----:B------:R-:W-:Y:S05]  /*16e0*/  @!P0 BRA `(.L_x_25) ;  /* 0x0000000000048947 */ /* 0x000fea0003800000 */
[----:B------:R-:W-:Y:S01]  /*16f0*/  BPT.TRAP 0x1 ;  /* 0x000000040000795c */ /* 0x000fe20000300000 */
.L_x_25:
[----:B------:R-:W-:Y:S01]  /*1700*/  ISETP.NE.AND P0, PT, R4, RZ, PT ;  /* 0x000000ff0400720c */ /* 0x000fe20003f05270 */
[----:B------:R-:W-:Y:S01]  /*1710*/  BSSY B0, `(.L_x_26) ;  /* 0x000000e000007945 */ /* 0x000fe20003800000 */
[----:B------:R-:W-:-:S11]  /*1720*/  ISETP.GT.U32.AND P1, PT, R2, 0x1, PT ;  /* 0x000000010200780c */ /* 0x000fd60003f24070 */
[----:B------:R-:W-:Y:S05]  /*1730*/  @!P0 BRA `(.L_x_27) ;  /* 0x00000000002c8947 */ /* 0x000fea0003800000 */
[----:B------:R-:W0:Y:S01]  /*1740*/  S2R R5, SR_CgaCtaId ;  /* 0x0000000000057919 */ /* 0x000e220000008800 */
[----:B------:R-:W-:-:S05]  /*1750*/  SHF.R.U32.HI R2, RZ, 0x1, R6 ;  /* 0x00000001ff027819 */ /* 0x000fca0000011606 */
[----:B------:R-:W-:Y:S01]  /*1760*/  IMAD.WIDE.U32 R2, R2, -0x6db6db6d, RZ ;  /* 0x9249249302027825 */ /* 0x000fe200078e00ff */
[----:B------:R-:W-:-:S04]  /*1770*/  MOV R2, 0x400 ;  /* 0x0000040000027802 */ /* 0x000fc80000000f00 */
[----:B------:R-:W-:-:S05]  /*1780*/  SHF.R.U32.HI R3, RZ, 0x2, R3 ;  /* 0x00000002ff037819 */ /* 0x000fca0000011603 */
[----:B------:R-:W-:Y:S01]  /*1790*/  IMAD R6, R3, -0xe, R6 ;  /* 0xfffffff203067824 */ /* 0x000fe200078e0206 */
[----:B0-----:R-:W-:-:S05]  /*17a0*/  LEA R5, R5, R2, 0x18 ;  /* 0x0000000205057211 */ /* 0x001fca00078ec0ff */
[----:B------:R-:W-:-:S04]  /*17b0*/  IMAD R6, R6, 0x8, R5 ;  /* 0x0000000806067824 */ /* 0x000fc800078e0205 */
[----:B------:R-:W-:-:S05]  /*17c0*/  VIADD R3, R6, 0x38070 ;  /* 0x0003807006037836 */ /* 0x000fca0000000000 */
[----:B------:R-:W-:-:S04]  /*17d0*/  PRMT R3, R0, 0x654, R3 ;  /* 0x0000065400037816 */ /* 0x000fc80000000003 */
[----:B------:R0:W-:Y:S03]  /*17e0*/  SYNCS.ARRIVE.TRANS64.RED.A1T0 RZ, [R3+URZ], RZ ;  /* 0x000000ff03ff79a7 */ /* 0x0001e6000810043f */
.L_x_27:
[----:B------:R-:W-:Y:S05]  /*17f0*/  BSYNC B0 ;  /* 0x0000000000007941 */ /* 0x000fea0003800000 */
.L_x_26:
[----:B------:R-:W-:Y:S05]  /*1800*/  @P1 BRA `(.L_x_24) ;  /* 0x0000000000041947 */ /* 0x000fea0003800000 */
[----:B------:R-:W-:Y:S01]  /*1810*/  BPT.TRAP 0x1 ;  /* 0x000000040000795c */ /* 0x000fe20000300000 */
.L_x_24:
[----:B------:R-:W0:Y:S01]  /*1820*/  S2R R0, SR_TID.X ;  /* 0x0000000000007919 */ /* 0x000e220000002100 */
[----:B------:R-:W-:Y:S01]  /*1830*/  ULDC.64 UR4, c[0x0][0x280] ;  /* 0x0000a00000047ab9 */ /* 0x000fe20000000a00 */
[----:B------:R-:W1:Y:S01]  /*1840*/  S2R R2, SR_CTAID.Y ;  /* 0x0000000000027919 */ /* 0x000e620000002600 */
[----:B------:R-:W2:Y:S01]  /*1850*/  S2R R13, SR_CTAID.X ;  /* 0x00000000000d7919 */ /* 0x000ea20000002500 */
[----:B0-----:R-:W-:-:S04]  /*1860*/  SHF.R.S32.HI R3, RZ, 0x1f, R0 ;  /* 0x0000001fff037819 */ /* 0x001fc80000011400 */
[----:B------:R-:W-:-:S04]  /*1870*/  LEA.HI R3, R3, R0, RZ, 0x7 ;  /* 0x0000000003037211 */ /* 0x000fc800078f38ff */
[----:B------:R-:W-:Y:S01]  /*1880*/  LOP3.LUT R3, R3, 0xffffff80, RZ, 0xc0, !PT ;  /* 0xffffff8003037812 */ /* 0x000fe200078ec0ff */
[----:B--2---:R-:W-:-:S04]  /*1890*/  IMAD.SHL.U32 R4, R13, 0x80, RZ ;  /* 0x000000800d047824 */ /* 0x004fc800078e00ff */
[----:B------:R-:W-:Y:S02]  /*18a0*/  IMAD.IADD R5, R0, 0x1, -R3 ;  /* 0x0000000100057824 */ /* 0x000fe400078e0a03 */
[----:B-1----:R-:W-:-:S03]  /*18b0*/  IMAD.SHL.U32 R0, R2, 0x80, RZ ;  /* 0x0000008002007824 */ /* 0x002fc600078e00ff */
[----:B------:R-:W-:Y:S02]  /*18c0*/  SHF.R.S32.HI R6, RZ, 0x1f, R5 ;  /* 0x0000001fff067819 */ /* 0x000fe40000011405 */
[----:B------:R-:W-:Y:S02]  /*18d0*/  ISETP.GE.AND P0, PT, R0, UR5, PT ;  /* 0x0000000500007c0c */ /* 0x000fe4000bf06270 */
[----:B------:R-:W-:Y:S02]  /*18e0*/  LEA.HI R2, R6, R5, RZ, 0x2 ;  /* 0x0000000506027211 */ /* 0x000fe400078f10ff */
[----:B------:R-:W-:Y:S02]  /*18f0*/  ISETP.GE.OR P0, PT, R4, UR4, P0 ;  /* 0x0000000404007c0c */ /* 0x000fe40008706670 */
[--C-:B------:R-:W-:Y:S02]  /*1900*/  SHF.R.S32.HI R10, RZ, 0x2, R2.reuse ;  /* 0x00000002ff0a7819 */ /* 0x100fe40000011402 */
[----:B------:R-:W-:-:S04]  /*1910*/  SHF.R.S32.HI R3, RZ, 0x1f, R2 ;  /* 0x0000001fff037819 */ /* 0x000fc80000011402 */
[----:B------:R-:W-:-:S04]  /*1920*/  LEA.HI R3, R3, R10, RZ, 0x3 ;  /* 0x0000000a03037211 */ /* 0x000fc800078f18ff */
[----:B------:R-:W-:Y:S01]  /*1930*/  LOP3.LUT R3, R3, 0xfffffff8, RZ, 0xc0, !PT ;  /* 0xfffffff803037812 */ /* 0x000fe200078ec0ff */
[----:B------:R-:W-:Y:S06]  /*1940*/  @P0 EXIT ;  /* 0x000000000000094d */ /* 0x000fec0003800000 */
[----:B------:R-:W0:Y:S01]  /*1950*/  LDC.64 R16, c[0x0][0x5d0] ;  /* 0x00017400ff107b82 */ /* 0x000e220000000a00 */
[----:B------:R-:W-:Y:S01]  /*1960*/  LOP3.LUT R2, R2, 0x7ffffffc, RZ, 0xc0, !PT ;  /* 0x7ffffffc02027812 */ /* 0x000fe200078ec0ff */
[----:B------:R-:W-:Y:S01]  /*1970*/  IMAD.IADD R10, R10, 0x1, -R3 ;  /* 0x000000010a0a7824 */ /* 0x000fe200078e0a03 */
[----:B------:R-:W-:Y:S02]  /*1980*/  LEA.HI R3, R6, R5, RZ, 0x5 ;  /* 0x0000000506037211 */ /* 0x000fe400078f28ff */
[----:B---3-5:R-:W-:Y:S01]  /*1990*/  FSETP.NEU.AND P1, PT, R9, RZ, PT ;  /* 0x000000ff0900720b */ /* 0x028fe20003f2d000 */
[----:B------:R-:W-:Y:S01]  /*19a0*/  IMAD.IADD R2, R5, 0x1, -R2 ;  /* 0x0000000105027824 */ /* 0x000fe200078e0a02 */
[----:B------:R-:W-:Y:S02]  /*19b0*/  SHF.R.S32.HI R11, RZ, 0x1f, R10 ;  /* 0x0000001fff0b7819 */ /* 0x000fe4000001140a */
[----:B------:R-:W-:Y:S01]  /*19c0*/  SHF.R.S32.HI R5, RZ, 0x5, R3 ;  /* 0x00000005ff057819 */ /* 0x000fe20000011403 */
[----:B------:R-:W-:-:S02]  /*19d0*/  IMAD.SHL.U32 R7, R2, 0x2, RZ ;  /* 0x0000000202077824 */ /* 0x000fc400078e00ff */
[----:B------:R-:W-:-:S03]  /*19e0*/  IMAD.WIDE R2, R13, 0x80, R10 ;  /* 0x000000800d027825 */ /* 0x000fc600078e020a */
[----:B------:R-:W-:Y:S01]  /*19f0*/  SHF.R.S32.HI R13, RZ, 0x1f, R7 ;  /* 0x0000001fff0d7819 */ /* 0x000fe20000011407 */
[C---:B------:R-:W-:Y:S01]  /*1a00*/  IMAD R11, R5.reuse, -0x10, -R4 ;  /* 0xfffffff0050b7824 */ /* 0x040fe200078e0a04 */
[----:B------:R-:W-:Y:S01]  /*1a10*/  IADD3 R4, P0, R0, R7, RZ ;  /* 0x0000000700047210 */ /* 0x000fe20007f1e0ff */
[----:B------:R-:W-:-:S03]  /*1a20*/  IMAD.WIDE R2, R5, 0x10, R2 ;  /* 0x0000001005027825 */ /* 0x000fc600078e0202 */
[----:B------:R-:W-:Y:S02]  /*1a30*/  LEA.HI.X.SX32 R5, R0, R13, 0x1, P0 ;  /* 0x0000000d00057211 */ /* 0x000fe400000f0eff */
[----:B------:R-:W-:Y:S01]  /*1a40*/  IADD3 R10, R11, UR4, -R10 ;  /* 0x000000040b0a7c10 */ /* 0x000fe2000fffe80a */
[-C--:B0-----:R-:W-:Y:S01]  /*1a50*/  IMAD R6, R3, R16.reuse, RZ ;  /* 0x0000001003067224 */ /* 0x081fe200078e02ff */
[----:B------:R-:W-:Y:S01]  /*1a60*/  IADD3 R0, -R7, UR5, -R0 ;  /* 0x0000000507007c10 */ /* 0x000fe2000fffe900 */
[----:B------:R-:W-:Y:S01]  /*1a70*/  IMAD.WIDE.U32 R14, R2, R16, R4 ;  /* 0x00000010020e7225 */ /* 0x000fe200078e0004 */
[----:B------:R-:W-:Y:S02]  /*1a80*/  ISETP.GT.AND P2, PT, R10, RZ, PT ;  /* 0x000000ff0a00720c */ /* 0x000fe40003f44270 */
[--C-:B------:R-:W-:Y:S01]  /*1a90*/  SHF.L.U64.HI R20, R16, 0x3, R17.reuse ;  /* 0x0000000310147819 */ /* 0x100fe20000010211 */
[----:B------:R-:W-:Y:S01]  /*1aa0*/  IMAD R19, R2, R17, R6 ;  /* 0x0000001102137224 */ /* 0x000fe200078e0206 */
[C---:B------:R-:W-:Y:S01]  /*1ab0*/  SHF.L.U64.HI R11, R16.reuse, 0x6, R17 ;  /* 0x00000006100b7819 */ /* 0x040fe20000010211 */
[----:B------:R-:W-:Y:S01]  /*1ac0*/  IMAD.SHL.U32 R21, R16, 0x8, RZ ;  /* 0x0000000810157824 */ /* 0x000fe200078e00ff */
[----:B------:R-:W-:Y:S01]  /*1ad0*/  ISETP.GT.AND P0, PT, R0, RZ, P2 ;  /* 0x000000ff0000720c */ /* 0x000fe20001704270 */
[----:B------:R-:W-:-:S02]  /*1ae0*/  IMAD.SHL.U32 R16, R16, 0x40, RZ ;  /* 0x0000004010107824 */ /* 0x000fc400078e00ff */
[----:B------:R-:W-:Y:S01]  /*1af0*/  IMAD.IADD R19, R15, 0x1, R19 ;  /* 0x000000010f137824 */ /* 0x000fe200078e0213 */
[----:B------:R-:W-:Y:S09]  /*1b00*/  @!P1 BRA `(.L_x_28) ;  /* 0x0000005000dc9947 */ /* 0x000ff20003800000 */
[----:B------:R-:W-:Y:S01]  /*1b10*/  ULDC.64 UR6, c[0x0][0x5b0] ;  /* 0x00016c0000067ab9 */ /* 0x000fe20000000a00 */
[----:B------:R-:W-:Y:S01]  /*1b20*/  ULDC.64 UR8, c[0x0][0x5a8] ;  /* 0x00016a0000087ab9 */ /* 0x000fe20000000a00 */
[----:B------:R-:W-:Y:S01]  /*1b30*/  IMAD R17, R3, UR6, RZ ;  /* 0x0000000603117c24 */ /* 0x000fe2000f8e02ff */
[----:B------:R-:W-:Y:S01]  /*1b40*/  ULDC.64 UR4, c[0x0][0x5c8] ;  /* 0x0001720000047ab9 */ /* 0x000fe20000000a00 */
[----:B------:R-:W-:-:S04]  /*1b50*/  IMAD.WIDE.U32 R6, R2, UR6, R4 ;  /* 0x0000000602067c25 */ /* 0x000fc8000f8e0004 */
[----:B------:R-:W-:Y:S01]  /*1b60*/  IMAD R17, R2, UR7, R17 ;  /* 0x0000000702117c24 */ /* 0x000fe2000f8e0211 */
[----:B------:R-:W-:-:S03]  /*1b70*/  LEA R12, P1, R6, UR8, 0x1 ;  /* 0x00000008060c7c11 */ /* 0x000fc6000f8208ff */
[----:B------:R-:W-:-:S05]  /*1b80*/  IMAD.IADD R7, R7, 0x1, R17 ;  /* 0x0000000107077824 */ /* 0x000fca00078e0211 */
[----:B------:R-:W-:-:S05]  /*1b90*/  LEA.HI.X R13, R6, UR9, R7, 0x1, P1 ;  /* 0x00000009060d7c11 */ /* 0x000fca00088f0c07 */
[----:B------:R-:W2:Y:S01]  /*1ba0*/  @P0 LDG.E.LTC128B.U16 R15, desc[UR12][R12.64] ;  /* 0x0000000c0c0f0981 */ /* 0x000ea2000c1e1520 */
[----:B------:R-:W-:Y:S01]  /*1bb0*/  ISETP.GT.AND P1, PT, R0, 0x1, P2 ;  /* 0x000000010000780c */ /* 0x000fe20001724270 */
[----:B------:R-:W-:Y:S01]  /*1bc0*/  BSSY B0, `(.L_x_29) ;  /* 0x000000b000007945 */ /* 0x000fe20003800000 */
[----:B--2---:R-:W-:-:S04]  /*1bd0*/  IMAD.U32 R6, R15, 0x10000, RZ ;  /* 0x000100000f067824 */ /* 0x004fc800078e00ff */
[----:B------:R-:W-:Y:S01]  /*1be0*/  FMUL R7, R6, R9 ;  /* 0x0000000906077220 */ /* 0x000fe20000400000 */
[----:B------:R-:W-:-:S03]  /*1bf0*/  LEA R6, P3, R14, UR4, 0x1 ;  /* 0x000000040e067c11 */ /* 0x000fc6000f8608ff */
[----:B------:R-:W-:Y:S01]  /*1c00*/  FFMA R7, R88, R8, R7 ;  /* 0x0000000858077223 */ /* 0x000fe20000000007 */
[----:B------:R-:W-:-:S04]  /*1c10*/  PRMT R88, R15, 0x7610, R88 ;  /* 0x000076100f587816 */ /* 0x000fc80000000058 */
[----:B------:R-:W-:Y:S02]  /*1c20*/  F2FP.BF16.F32.PACK_AB R18, RZ, R7 ;  /* 0x00000007ff12723e */ /* 0x000fe400000010ff */
[----:B------:R-:W-:-:S05]  /*1c30*/  LEA.HI.X R7, R14, UR5, R19, 0x1, P3 ;  /* 0x000000050e077c11 */ /* 0x000fca00098f0c13 */
[----:B------:R0:W-:Y:S01]  /*1c40*/  @P0 STG.E.U16 desc[UR12][R6.64], R18 ;  /* 0x0000001206000986 */ /* 0x0001e2000c10150c */
[----:B------:R-:W-:Y:S05]  /*1c50*/  @!P1 BRA `(.L_x_30) ;  /* 0x0000000000049947 */ /* 0x000fea0003800000 */
[----:B------:R1:W5:Y:S02]  /*1c60*/  LDG.E.LTC128B.U16 R88, desc[UR12][R12.64+0x2] ;  /* 0x0000020c0c587981 */ /* 0x000364000c1e1520 */
.L_x_30:
[----:B------:R-:W-:Y:S05]  /*1c70*/  BSYNC B0 ;  /* 0x0000000000007941 */ /* 0x000fea0003800000 */
.L_x_29:
[----:B------:R-:W-:Y:S01]  /*1c80*/  USHF.L.U32 UR4, UR6, 0x3, URZ ;  /* 0x0000000306047899 */ /* 0x000fe2000800063f */
[----:B0----5:R-:W-:Y:S01]  /*1c90*/  IMAD.U32 R18, R88, 0x10000, RZ ;  /* 0x0001000058127824 */ /* 0x021fe200078e00ff */
[----:B------:R-:W-:Y:S01]  /*1ca0*/  USHF.L.U64.HI UR5, UR6, 0x3, UR7 ;  /* 0x0000000306057899 */ /* 0x000fe20008010207 */
[----:B------:R-:W-:Y:S02]  /*1cb0*/  ISETP.GT.AND P0, PT, R10, 0x8, PT ;  /* 0x000000080a00780c */ /* 0x000fe40003f04270 */
[----:B------:R-:W-:Y:S01]  /*1cc0*/  FMUL R22, R18, R9 ;  /* 0x0000000912167220 */ /* 0x000fe20000400000 */
[----:B------:R-:W-:Y:S01]  /*1cd0*/  IMAD.U32 R14, RZ, RZ, UR4 ;  /* 0x00000004ff0e7e24 */ /* 0x000fe2000f8e00ff */
[----:B------:R-:W-:Y:S01]  /*1ce0*/  ISETP.GT.AND P3, PT, R0, RZ, P0 ;  /* 0x000000ff0000720c */ /* 0x000fe20000764270 */
[----:B------:R-:W-:Y:S02]  /*1cf0*/  IMAD.U32 R15, RZ, RZ, UR5 ;  /* 0x00000005ff0f7e24 */ /* 0x000fe4000f8e00ff */
[----:B------:R-:W-:Y:S01]  /*1d00*/  FFMA R22, R89, R8, R22 ;  /* 0x0000000859167223 */ /* 0x000fe20000000016 */
[----:B------:R-:W-:-:S04]  /*1d10*/  IMAD.WIDE.U32 R18, R2, UR6, R14 ;  /* 0x0000000602127c25 */ /* 0x000fc8000f8e000e */
[----:B------:R-:W-:Y:S02]  /*1d20*/  F2FP.BF16.F32.PACK_AB R89, RZ, R22 ;  /* 0x00000016ff59723e */ /* 0x000fe400000010ff */
[----:B------:R-:W-:-:S03]  /*1d30*/  IADD3 R23, P4, R4, R18, RZ ;  /* 0x0000001204177210 */ /* 0x000fc60007f9e0ff */
[----:B------:R0:W-:Y:S01]  /*1d40*/  @P1 STG.E.U16 desc[UR12][R6.64+0x2], R89 ;  /* 0x0000025906001986 */ /* 0x0001e2000c10150c */
[----:B------:R-:W-:Y:S02]  /*1d50*/  IADD3.X R22, R5, R17, R19, P4, !PT ;  /* 0x0000001105167210 */ /* 0x000fe400027fe413 */
[----:B------:R-:W-:-:S04]  /*1d60*/  LEA R18, P4, R23, UR8, 0x1 ;  /* 0x0000000817127c11 */ /* 0x000fc8000f8808ff */
[----:B------:R-:W-:-:S05]  /*1d70*/  LEA.HI.X R19, R23, UR9, R22, 0x1, P4 ;  /* 0x0000000917137c11 */ /* 0x000fca000a0f0c16 */
[----:B------:R-:W2:Y:S01]  /*1d80*/  @P3 LDG.E.LTC128B.U16 R88, desc[UR12][R18.64] ;  /* 0x0000000c12583981 */ /* 0x000ea2000c1e1520 */
[C---:B------:R-:W-:Y:S01]  /*1d90*/  IMAD.SHL.U32 R17, R21.reuse, 0x2, RZ ;  /* 0x0000000215117824 */ /* 0x040fe200078e00ff */
[----:B------:R-:W-:Y:S01]  /*1da0*/  SHF.L.U64.HI R21, R21, 0x1, R20 ;  /* 0x0000000115157819 */ /* 0x000fe20000010214 */
[----:B------:R-:W-:Y:S01]  /*1db0*/  BSSY B0, `(.L_x_31) ;  /* 0x000000b000007945 */ /* 0x000fe20003800000 */
[----:B------:R-:W-:Y:S01]  /*1dc0*/  ISETP.GT.AND P1, PT, R0, 0x1, P0 ;  /* 0x000000010000780c */ /* 0x000fe20000724270 */
[----:B--2---:R-:W-:-:S04]  /*1dd0*/  IMAD.U32 R22, R88, 0x10000, RZ ;  /* 0x0001000058167824 */ /* 0x004fc800078e00ff */
[----:B------:R-:W-:Y:S01]  /*1de0*/  FMUL R23, R22, R9 ;  /* 0x0000000916177220 */ /* 0x000fe20000400000 */
[----:B------:R-:W-:-:S03]  /*1df0*/  IADD3 R22, P4, R17, R6, RZ ;  /* 0x0000000611167210 */ /* 0x000fc60007f9e0ff */
[----:B------:R-:W-:-:S05]  /*1e00*/  FFMA R23, R90, R8, R23 ;  /* 0x000000085a177223 */ /* 0x000fca0000000017 */
[----:B------:R-:W-:Y:S01]  /*1e10*/  F2FP.BF16.F32.PACK_AB R20, RZ, R23 ;  /* 0x00000017ff14723e */ /* 0x000fe200000010ff */
[----:B------:R-:W-:-:S05]  /*1e20*/  IMAD.X R23, R21, 0x1, R7, P4 ;  /* 0x0000000115177824 */ /* 0x000fca00020e0607 */
[----:B------:R0:W-:Y:S01]  /*1e30*/  @P3 STG.E.U16 desc[UR12][R22.64], R20 ;  /* 0x0000001416003986 */ /* 0x0001e2000c10150c */
[----:B------:R-:W-:Y:S05]  /*1e40*/  @!P1 BRA `(.L_x_32) ;  /* 0x0000000000049947 */ /* 0x000fea0003800000 */
[----:B------:R2:W5:Y:S02]  /*1e50*/  LDG.E.LTC128B.U16 R88, desc[UR12][R18.64+0x2] ;  /* 0x0000020c12587981 */ /* 0x000564000c1e1520 */
.L_x_32:
[----:B------:R-:W-:Y:S05]  /*1e60*/  BSYNC B0 ;  /* 0x0000000000007941 */ /* 0x000fea0003800000 */
.L_x_31:
[----:B0----5:R-:W-:Y:S01]  /*1e70*/  IMAD.U32 R20, R88, 0x10000, RZ ;  /* 0x0001000058147824 */ /* 0x021fe200078e00ff */
[----:B------:R-:W-:Y:S01]  /*1e80*/  ISETP.GT.AND P3, PT, R0, 0x8, P2 ;  /* 0x000000080000780c */ /* 0x000fe20001764270 */
[----:B------:R-:W-:Y:S02]  /*1e90*/  BSSY B0, `(.L_x_33) ;  /* 0x0000007000007945 */ /* 0x000fe40003800000 */
[----:B------:R-:W-:-:S04]  /*1ea0*/  FMUL R20, R20, R9 ;  /* 0x0000000914147220 */ /* 0x000fc80000400000 */
[----:B------:R-:W-:-:S05]  /*1eb0*/  FFMA R20, R91, R8, R20 ;  /* 0x000000085b147223 */ /* 0x000fca0000000014 */
[----:B------:R-:W-:-:S05]  /*1ec0*/  F2FP.BF16.F32.PACK_AB R20, RZ, R20 ;  /* 0x00000014ff14723e */ /* 0x000fca00000010ff */
[----:B------:R0:W-:Y:S01]  /*1ed0*/  @P1 STG.E.U16 desc[UR12][R22.64+0x2], R20 ;  /* 0x0000021416001986 */ /* 0x0001e2000c10150c */
[----:B------:R-:W-:Y:S05]  /*1ee0*/  @!P3 BRA `(.L_x_34) ;  /* 0x000000000004b947 */ /* 0x000fea0003800000 */
[----:B------:R3:W5:Y:S02]  /*1ef0*/  LDG.E.LTC128B.U16 R88, desc[UR12][R12.64+0x10] ;  /* 0x0000100c0c587981 */ /* 0x000764000c1e1520 */
.L_x_34:
[----:B------:R-:W-:Y:S05]  /*1f00*/  BSYNC B0 ;  /* 0x0000000000007941 */ /* 0x000fea0003800000 */
.L_x_33:
        /* <DEDUP_REMOVED lines=9> */
.L_x_36:
[----:B------:R-:W-:Y:S05]  /*1fa0*/  BSYNC B0 ;  /* 0x0000000000007941 */ /* 0x000fea0003800000 */
.L_x_35:
[----:B-----5:R-:W-:Y:S01]  /*1fb0*/  IMAD.U32 R20, R88, 0x10000, RZ ;  /* 0x0001000058147824 */ /* 0x020fe200078e00ff */
        /* <DEDUP_REMOVED lines=8> */
.L_x_38:
[----:B------:R-:W-:Y:S05]  /*2040*/  BSYNC B0 ;  /* 0x0000000000007941 */ /* 0x000fea0003800000 */
.L_x_37:
        /* <DEDUP_REMOVED lines=9> */
.L_x_40:
[----:B------:R-:W-:Y:S05]  /*20e0*/  BSYNC B0 ;  /* 0x0000000000007941 */ /* 0x000fea0003800000 */
.L_x_39:
        /* <DEDUP_REMOVED lines=9> */
.L_x_42:
[----:B------:R-:W-:Y:S05]  /*2180*/  BSYNC B0 ;  /* 0x0000000000007941 */ /* 0x000fea0003800000 */
.L_x_41:
        /* <DEDUP_REMOVED lines=9> */
.L_x_44:
[----:B------:R-:W-:Y:S05]  /*2220*/  BSYNC B0 ;  /* 0x0000000000007941 */ /* 0x000fea0003800000 */
.L_x_43:
        /* <DEDUP_REMOVED lines=9> */
.L_x_46:
[----:B------:R-:W-:Y:S05]  /*22c0*/  BSYNC B0 ;  /* 0x0000000000007941 */ /* 0x000fea0003800000 */
.L_x_45:
        /* <DEDUP_REMOVED lines=9> */
.L_x_48:
[----:B------:R-:W-:Y:S05]  /*2360*/  BSYNC B0 ;  /* 0x0000000000007941 */ /* 0x000fea0003800000 */
.L_x_47:
        /* <DEDUP_REMOVED lines=9> */
.L_x_50:
[----:B------:R-:W-:Y:S05]  /*2400*/  BSYNC B0 ;  /* 0x0000000000007941 */ /* 0x000fea0003800000 */
.L_x_49:
        /* <DEDUP_REMOVED lines=9> */
.L_x_52:
[----:B------:R-:W-:Y:S05]  /*24a0*/  BSYNC B0 ;  /* 0x0000000000007941 */ /* 0x000fea0003800000 */
.L_x_51:
        /* <DEDUP_REMOVED lines=9> */
.L_x_54:
[----:B------:R-:W-:Y:S05]  /*2540*/  BSYNC B0 ;  /* 0x0000000000007941 */ /* 0x000fea0003800000 */
.L_x_53:
        /* <DEDUP_REMOVED lines=9> */
.L_x_56:
[----:B------:R-:W-:Y:S05]  /*25e0*/  BSYNC B0 ;  /* 0x0000000000007941 */ /* 0x000fea0003800000 */
.L_x_55:
        /* <DEDUP_REMOVED lines=9> */
.L_x_58:
[----:B------:R-:W-:Y:S05]  /*2680*/  BSYNC B0 ;  /* 0x0000000000007941 */ /* 0x000fea0003800000 */
.L_x_57:
        /* <DEDUP_REMOVED lines=9> */
.L_x_60:
[----:B------:R-:W-:Y:S05]  /*2720*/  BSYNC B0 ;  /* 0x0000000000007941 */ /* 0x000fea0003800000 */
.L_x_59:
        /* <DEDUP_REMOVED lines=9> */
.L_x_62:
[----:B------:R-:W-:Y:S05]  /*27c0*/  BSYNC B0 ;  /* 0x0000000000007941 */ /* 0x000fea0003800000 */
.L_x_61:
        /* <DEDUP_REMOVED lines=9> */
.L_x_64:
[----:B------:R-:W-:Y:S05]  /*2860*/  BSYNC B0 ;  /* 0x0000000000007941 */ /* 0x000fea0003800000 */
.L_x_63:
        /* <DEDUP_REMOVED lines=9> */
.L_x_66:
[----:B------:R-:W-:Y:S05]  /*2900*/  BSYNC B0 ;  /* 0x0000000000007941 */ /* 0x000fea0003800000 */
.L_x_65:
        /* <DEDUP_REMOVED lines=9> */
.L_x_68:
[----:B------:R-:W-:Y:S05]  /*29a0*/  BSYNC B0 ;  /* 0x0000000000007941 */ /* 0x000fea0003800000 */
.L_x_67:
        /* <DEDUP_REMOVED lines=9> */
.L_x_70:
[----:B------:R-:W-:Y:S05]  /*2a40*/  BSYNC B0 ;  /* 0x0000000000007941 */ /* 0x000fea0003800000 */
.L_x_69:
        /* <DEDUP_REMOVED lines=9> */
.L_x_72:
[----:B------:R-:W-:Y:S05]  /*2ae0*/  BSYNC B0 ;  /* 0x0000000000007941 */ /* 0x000fea0003800000 */
.L_x_71:
        /* <DEDUP_REMOVED lines=9> */
.L_x_74:
[----:B------:R-:W-:Y:S05]  /*2b80*/  BSYNC B0 ;  /* 0x0000000000007941 */ /* 0x000fea0003800000 */
.L_x_73:
        /* <DEDUP_REMOVED lines=9> */
.L_x_76:
[----:B------:R-:W-:Y:S05]  /*2c20*/  BSYNC B0 ;  /* 0x0000000000007941 */ /* 0x000fea0003800000 */
.L_x_75:
        /* <DEDUP_REMOVED lines=9> */
.L_x_78:
[----:B------:R-:W-:Y:S05]  /*2cc0*/  BSYNC B0 ;  /* 0x0000000000007941 */ /* 0x000fea0003800000 */
.L_x_77:
        /* <DEDUP_REMOVED lines=9> */
.L_x_80:
[----:B------:R-:W-:Y:S05]  /*2d60*/  BSYNC B0 ;  /* 0x0000000000007941 */ /* 0x000fea0003800000 */
.L_x_79:
        /* <DEDUP_REMOVED lines=9> */
.L_x_82:
[----:B------:R-:W-:Y:S05]  /*2e00*/  BSYNC B0 ;  /* 0x0000000000007941 */ /* 0x000fea0003800000 */
.L_x_81:
        /* <DEDUP_REMOVED lines=9> */
.L_x_84:
[----:B------:R-:W-:Y:S05]  /*2ea0*/  BSYNC B0 ;  /* 0x0000000000007941 */ /* 0x000fea0003800000 */
.L_x_83:
        /* <DEDUP_REMOVED lines=9> */
.L_x_86:
[----:B------:R-:W-:Y:S05]  /*2f40*/  BSYNC B0 ;  /* 0x0000000000007941 */ /* 0x000fea0003800000 */
.L_x_85:
        /* <DEDUP_REMOVED lines=9> */
.L_x_88:
[----:B------:R-:W-:Y:S05]  /*2fe0*/  BSYNC B0 ;  /* 0x0000000000007941 */ /* 0x000fea0003800000 */
.L_x_87:
        /* <DEDUP_REMOVED lines=9> */
.L_x_90:
[----:B------:R-:W-:Y:S05]  /*3080*/  BSYNC B0 ;  /* 0x0000000000007941 */ /* 0x000fea0003800000 */
.L_x_89:
        /* <DEDUP_REMOVED lines=9> */
.L_x_92:
[----:B------:R-:W-:Y:S05]  /*3120*/  BSYNC B0 ;  /* 0x0000000000007941 */ /* 0x000fea0003800000 */
.L_x_91:
        /* <DEDUP_REMOVED lines=9> */
.L_x_94:
[----:B------:R-:W-:Y:S05]  /*31c0*/  BSYNC B0 ;  /* 0x0000000000007941 */ /* 0x000fea0003800000 */
.L_x_93:
        /* <DEDUP_REMOVED lines=9> */
.L_x_96:
[----:B------:R-:W-:Y:S05]  /*3260*/  BSYNC B0 ;  /* 0x0000000000007941 */ /* 0x000fea0003800000 */
.L_x_95:
        /* <DEDUP_REMOVED lines=9> */
.L_x_98:
[----:B------:R-:W-:Y:S05]  /*3300*/  BSYNC B0 ;  /* 0x0000000000007941 */ /* 0x000fea0003800000 */
.L_x_97:
        /* <DEDUP_REMOVED lines=9> */
.L_x_100:
[----:B------:R-:W-:Y:S05]  /*33a0*/  BSYNC B0 ;  /* 0x0000000000007941 */ /* 0x000fea0003800000 */
.L_x_99:
        /* <DEDUP_REMOVED lines=9> */
.L_x_102:
[----:B------:R-:W-:Y:S05]  /*3440*/  BSYNC B0 ;  /* 0x0000000000007941 */ /* 0x000fea0003800000 */
.L_x_101:
        /* <DEDUP_REMOVED lines=9> */
.L_x_104:
[----:B------:R-:W-:Y:S05]  /*34e0*/  BSYNC B0 ;  /* 0x0000000000007941 */ /* 0x000fea0003800000 */
.L_x_103:
        /* <DEDUP_REMOVED lines=9> */
.L_x_106:
[----:B------:R-:W-:Y:S05]  /*3580*/  BSYNC B0 ;  /* 0x0000000000007941 */ /* 0x000fea0003800000 */
.L_x_105:
        /* <DEDUP_REMOVED lines=9> */
.L_x_108:
[----:B------:R-:W-:Y:S05]  /*3620*/  BSYNC B0 ;  /* 0x0000000000007941 */ /* 0x000fea0003800000 */
.L_x_107:
        /* <DEDUP_REMOVED lines=9> */
.L_x_110:
[----:B------:R-:W-:Y:S05]  /*36c0*/  BSYNC B0 ;  /* 0x0000000000007941 */ /* 0x000fea0003800000 */
.L_x_109:
        /* <DEDUP_REMOVED lines=9> */
.L_x_112:
[----:B------:R-:W-:Y:S05]  /*3760*/  BSYNC B0 ;  /* 0x0000000000007941 */ /* 0x000fea0003800000 */
.L_x_111:
        /* <DEDUP_REMOVED lines=9> */
.L_x_114:
[----:B------:R-:W-:Y:S05]  /*3800*/  BSYNC B0 ;  /* 0x0000000000007941 */ /* 0x000fea0003800000 */
.L_x_113:
        /* <DEDUP_REMOVED lines=9> */
.L_x_116:
[----:B------:R-:W-:Y:S05]  /*38a0*/  BSYNC B0 ;  /* 0x0000000000007941 */ /* 0x000fea0003800000 */
.L_x_115:
        /* <DEDUP_REMOVED lines=9> */
.L_x_118:
[----:B------:R-:W-:Y:S05]  /*3940*/  BSYNC B0 ;  /* 0x0000000000007941 */ /* 0x000fea0003800000 */
.L_x_117:
        /* <DEDUP_REMOVED lines=9> */
.L_x_120:
[----:B------:R-:W-:Y:S05]  /*39e0*/  BSYNC B0 ;  /* 0x0000000000007941 */ /* 0x000fea0003800000 */
.L_x_119:
        /* <DEDUP_REMOVED lines=9> */
.L_x_122:
[----:B------:R-:W-:Y:S05]  /*3a80*/  BSYNC B0 ;  /* 0x0000000000007941 */ /* 0x000fea0003800000 */
.L_x_121:
        /* <DEDUP_REMOVED lines=9> */
.L_x_124:
[----:B------:R-:W-:Y:S05]  /*3b20*/  BSYNC B0 ;  /* 0x0000000000007941 */ /* 0x000fea0003800000 */
.L_x_123:
        /* <DEDUP_REMOVED lines=9> */
.L_x_126:
[----:B------:R-:W-:Y:S05]  /*3bc0*/  BSYNC B0 ;  /* 0x0000000000007941 */ /* 0x000fea0003800000 */
.L_x_125:
        /* <DEDUP_REMOVED lines=9> */
.L_x_128:
[----:B------:R-:W-:Y:S05]  /*3c60*/  BSYNC B0 ;  /* 0x0000000000007941 */ /* 0x000fea0003800000 */
.L_x_127:
        /* <DEDUP_REMOVED lines=9> */
.L_x_130:
[----:B------:R-:W-:Y:S05]  /*3d00*/  BSYNC B0 ;  /* 0x0000000000007941 */ /* 0x000fea0003800000 */
.L_x_129:
        /* <DEDUP_REMOVED lines=9> */
.L_x_132:
[----:B------:R-:W-:Y:S05]  /*3da0*/  BSYNC B0 ;  /* 0x0000000000007941 */ /* 0x000fea0003800000 */
.L_x_131:
        /* <DEDUP_REMOVED lines=9> */
.L_x_134:
[----:B------:R-:W-:Y:S05]  /*3e40*/  BSYNC B0 ;  /* 0x0000000000007941 */ /* 0x000fea0003800000 */
.L_x_133:
        /* <DEDUP_REMOVED lines=9> */
.L_x_136:
[----:B------:R-:W-:Y:S05]  /*3ee0*/  BSYNC B0 ;  /* 0x0000000000007941 */ /* 0x000fea0003800000 */
.L_x_135:
        /* <DEDUP_REMOVED lines=9> */
.L_x_138:
[----:B------:R-:W-:Y:S05]  /*3f80*/  BSYNC B0 ;  /* 0x0000000000007941 */ /* 0x000fea0003800000 */
.L_x_137:
        /* <DEDUP_REMOVED lines=9> */
.L_x_140:
[----:B------:R-:W-:Y:S05]  /*4020*/  BSYNC B0 ;  /* 0x0000000000007941 */ /* 0x000fea0003800000 */
.L_x_139:
        /* <DEDUP_REMOVED lines=9> */
.L_x_142:
[----:B------:R-:W-:Y:S05]  /*40c0*/  BSYNC B0 ;  /* 0x0000000000007941 */ /* 0x000fea0003800000 */
.L_x_141:
        /* <DEDUP_REMOVED lines=9> */
.L_x_144:
[----:B------:R-:W-:Y:S05]  /*4160*/  BSYNC B0 ;  /* 0x0000000000007941 */ /* 0x000fea0003800000 */
.L_x_143:
        /* <DEDUP_REMOVED lines=9> */
.L_x_146:
[----:B------:R-:W-:Y:S05]  /*4200*/  BSYNC B0 ;  /* 0x0000000000007941 */ /* 0x000fea0003800000 */
.L_x_145:
        /* <DEDUP_REMOVED lines=9> */
.L_x_148:
[----:B------:R-:W-:Y:S05]  /*42a0*/  BSYNC B0 ;  /* 0x0000000000007941 */ /* 0x000fea0003800000 */
.L_x_147:
[----:B01-345:R-:W-:Y:S01]  /*42b0*/  IMAD.U32 R12, R88, 0x10000, RZ ;  /* 0x00010000580c7824 */ /* 0x03bfe200078e00ff */
        /* <DEDUP_REMOVED lines=8> */
.L_x_150:
[----:B------:R-:W-:Y:S05]  /*4340*/  BSYNC B0 ;  /* 0x0000000000007941 */ /* 0x000fea0003800000 */
.L_x_149:
[----:B0----5:R-:W-:Y:S01]  /*4350*/  IMAD.U32 R12, R88, 0x10000, RZ ;  /* 0x00010000580c7824 */ /* 0x021fe200078e00ff */
[----:B------:R-:W-:Y:S01]  /*4360*/  ISETP.GT.AND P1, PT, R0, 0x79, P0 ;  /* 0x000000790000780c */ /* 0x000fe20000724270 */
[----:B------:R-:W-:Y:S01]  /*4370*/  BSSY B0, `(.L_x_151) ;  /* 0x000000b000007945 */ /* 0x000fe20003800000 */
[----:B------:R-:W-:Y:S01]  /*4380*/  IADD3 R91, P0, R2, 0x40, RZ ;  /* 0x00000040025b7810 */ /* 0x000fe20007f1e0ff */
[----:B------:R-:W-:Y:S01]  /*4390*/  FMUL R13, R12, R9 ;  /* 0x000000090c0d7220 */ /* 0x000fe20000400000 */
[----:B------:R-:W-:-:S03]  /*43a0*/  @P3 IMAD.MOV.U32 R12, RZ, RZ, R22 ;  /* 0x000000ffff0c3224 */ /* 0x000fc600078e0016 */
[----:B------:R-:W-:-:S05]  /*43b0*/  FFMA R13, R150, R8, R13 ;  /* 0x00000008960d7223 */ /* 0x000fca000000000d */
[----:B------:R-:W-:-:S04]  /*43c0*/  F2FP.BF16.F32.PACK_AB R13, RZ, R13 ;  /* 0x0000000dff0d723e */ /* 0x000fc800000010ff */
[----:B------:R-:W-:Y:S01]  /*43d0*/  PRMT R20, R13, 0x7610, R20 ;  /* 0x000076100d147816 */ /* 0x000fe20000000014 */
[----:B------:R-:W-:-:S05]  /*43e0*/  @P3 IMAD.MOV.U32 R13, RZ, RZ, R23 ;  /* 0x000000ffff0d3224 */ /* 0x000fca00078e0017 */
[----:B------:R0:W-:Y:S01]  /*43f0*/  @P3 STG.E.U16 desc[UR12][R12.64+0xf0], R20 ;  /* 0x0000f0140c003986 */ /* 0x0001e2000c10150c */
[----:B------:R-:W-:Y:S05]  /*4400*/  @!P1 BRA `(.L_x_152) ;  /* 0x0000000000049947 */ /* 0x000fea0003800000 */
[----:B------:R3:W5:Y:S02]  /*4410*/  LDG.E.LTC128B.U16 R88, desc[UR12][R18.64+0xf2] ;  /* 0x0000f20c12587981 */ /* 0x000764000c1e1520 */
.L_x_152:
[----:B------:R-:W-:Y:S05]  /*4420*/  BSYNC B0 ;  /* 0x0000000000007941 */ /* 0x000fea0003800000 */
.L_x_151:
[----:B-----5:R-:W-:Y:S02]  /*4430*/  IMAD.U32 R2, R88, 0x10000, RZ ;  /* 0x0001000058027824 */ /* 0x020fe400078e00ff */
[----:B------:R-:W-:Y:S01]  /*4440*/  IMAD.X R3, RZ, RZ, R3, P0 ;  /* 0x000000ffff037224 */ /* 0x000fe200000e0603 */
[----:B------:R-:W-:Y:S01]  /*4450*/  ISETP.GT.AND P0, PT, R10, 0x40, PT ;  /* 0x000000400a00780c */ /* 0x000fe20003f04270 */
[----:B------:R-:W-:Y:S01]  /*4460*/  FMUL R2, R2, R9 ;  /* 0x0000000902027220 */ /* 0x000fe20000400000 */
[----:B0-----:R-:W-:Y:S02]  /*4470*/  IMAD.WIDE.U32 R12, R91, UR6, R4 ;  /* 0x000000065b0c7c25 */ /* 0x001fe4000f8e0004 */
[----:B------:R-:W-:Y:S02]  /*4480*/  ISETP.GT.AND P3, PT, R0, RZ, P0 ;  /* 0x000000ff0000720c */ /* 0x000fe40000764270 */
[----:B------:R-:W-:Y:S01]  /*4490*/  FFMA R2, R151, R8, R2 ;  /* 0x0000000897027223 */ /* 0x000fe20000000002 */
[----:B-123--:R-:W-:-:S04]  /*44a0*/  IMAD R18, R3, UR6, RZ ;  /* 0x0000000603127c24 */ /* 0x00efc8000f8e02ff */
[----:B------:R-:W-:Y:S01]  /*44b0*/  IMAD R93, R91, UR7, R18 ;  /* 0x000000075b5d7c24 */ /* 0x000fe2000f8e0212 */
[----:B------:R-:W-:Y:S02]  /*44c0*/  F2FP.BF16.F32.PACK_AB R18, RZ, R2 ;  /* 0x00000002ff12723e */ /* 0x000fe400000010ff */
[C---:B------:R-:W-:Y:S01]  /*44d0*/  LEA R2, P2, R12.reuse, UR8, 0x1 ;  /* 0x000000080c027c11 */ /* 0x040fe2000f8408ff */
[----:B------:R-:W-:Y:S02]  /*44e0*/  IMAD.IADD R3, R13, 0x1, R93 ;  /* 0x000000010d037824 */ /* 0x000fe400078e025d */
[----:B------:R0:W-:Y:S03]  /*44f0*/  @P1 STG.E.U16 desc[UR12][R22.64+0xf2], R18 ;  /* 0x0000f21216001986 */ /* 0x0001e6000c10150c */
        /* <DEDUP_REMOVED lines=15> */
.L_x_154:
[----:B------:R-:W-:Y:S05]  /*45f0*/  BSYNC B0 ;  /* 0x0000000000007941 */ /* 0x000fea0003800000 */
.L_x_153:
[----:B------:R-:W-:Y:S01]  /*4600*/  IMAD.WIDE.U32 R14, R91, UR6, R14 ;  /* 0x000000065b0e7c25 */ /* 0x000fe2000f8e000e */
[----:B------:R-:W-:Y:S01]  /*4610*/  ISETP.GT.AND P1, PT, R10, 0x48, PT ;  /* 0x000000480a00780c */ /* 0x000fe20003f24270 */
[----:B------:R-:W-:Y:S02]  /*4620*/  BSSY B0, `(.L_x_155) ;  /* 0x000000f000007945 */ /* 0x000fe40003800000 */
[----:B-----5:R-:W-:Y:S01]  /*4630*/  IMAD.U32 R16, R88, 0x10000, RZ ;  /* 0x0001000058107824 */ /* 0x020fe200078e00ff */
[----:B0-----:R-:W-:Y:S01]  /*4640*/  IADD3 R11, P3, R4, R14, RZ ;  /* 0x0000000e040b7210 */ /* 0x001fe20007f7e0ff */
[----:B------:R-:W-:Y:S02]  /*4650*/  @P2 IMAD.MOV.U32 R10, RZ, RZ, R12 ;  /* 0x000000ffff0a2224 */ /* 0x000fe400078e000c */
[----:B------:R-:W-:Y:S01]  /*4660*/  FMUL R16, R16, R9 ;  /* 0x0000000910107220 */ /* 0x000fe20000400000 */
[----:B------:R-:W-:Y:S02]  /*4670*/  IADD3.X R14, R5, R93, R15, P3, !PT ;  /* 0x0000005d050e7210 */ /* 0x000fe40001ffe40f */
[----:B------:R-:W-:Y:S01]  /*4680*/  LEA R4, P4, R11, UR8, 0x1 ;  /* 0x000000080b047c11 */ /* 0x000fe2000f8808ff */
[----:B------:R-:W-:Y:S01]  /*4690*/  FFMA R16, R25, R8, R16 ;  /* 0x0000000819107223 */ /* 0x000fe20000000010 */
[----:B------:R-:W-:-:S02]  /*46a0*/  ISETP.GT.AND P3, PT, R0, RZ, P1 ;  /* 0x000000ff0000720c */ /* 0x000fc40000f64270 */
[----:B------:R-:W-:Y:S01]  /*46b0*/  LEA.HI.X R5, R11, UR9, R14, 0x1, P4 ;  /* 0x000000090b057c11 */ /* 0x000fe2000a0f0c0e */
[----:B------:R-:W-:Y:S01]  /*46c0*/  @P2 IMAD.MOV.U32 R11, RZ, RZ, R13 ;  /* 0x000000ffff0b2224 */ /* 0x000fe200078e000d */
[----:B------:R-:W-:-:S05]  /*46d0*/  F2FP.BF16.F32.PACK_AB R16, RZ, R16 ;  /* 0x00000010ff10723e */ /* 0x000fca00000010ff */
[----:B------:R0:W-:Y:S04]  /*46e0*/  @P2 STG.E.U16 desc[UR12][R10.64+0x2], R16 ;  /* 0x000002100a002986 */ /* 0x0001e8000c10150c */
[----:B------:R-:W-:Y:S05]  /*46f0*/  @!P3 BRA `(.L_x_156) ;  /* 0x000000000004b947 */ /* 0x000fea0003800000 */
[----:B------:R2:W5:Y:S02]  /*4700*/  LDG.E.LTC128B.U16 R88, desc[UR12][R4.64] ;  /* 0x0000000c04587981 */ /* 0x000564000c1e1520 */
.L_x_156:
[----:B------:R-:W-:Y:S05]  /*4710*/  BSYNC B0 ;  /* 0x0000000000007941 */ /* 0x000fea0003800000 */
.L_x_155:
[----:B0----5:R-:W-:Y:S01]  /*4720*/  IMAD.U32 R10, R88, 0x10000, RZ ;  /* 0x00010000580a7824 */ /* 0x021fe200078e00ff */
[----:B------:R-:W-:Y:S01]  /*4730*/  IADD3 R14, P4, R12, R17, RZ ;  /* 0x000000110c0e7210 */ /* 0x000fe20007f9e0ff */
[----:B------:R-:W-:Y:S01]  /*4740*/  BSSY B0, `(.L_x_157) ;  /* 0x0000009000007945 */ /* 0x000fe20003800000 */
[----:B------:R-:W-:Y:S01]  /*4750*/  ISETP.GT.AND P2, PT, R0, 0x1, P1 ;  /* 0x000000010000780c */ /* 0x000fe20000f44270 */
[----:B------:R-:W-:Y:S02]  /*4760*/  FMUL R11, R10, R9 ;  /* 0x000000090a0b7220 */ /* 0x000fe40000400000 */
[----:B------:R-:W-:Y:S02]  /*4770*/  IMAD.X R15, R13, 0x1, R21, P4 ;  /* 0x000000010d0f7824 */ /* 0x000fe400020e0615 */
[----:B------:R-:W-:-:S05]  /*4780*/  FFMA R11, R26, R8, R11 ;  /* 0x000000081a0b7223 */ /* 0x000fca000000000b */
[----:B------:R-:W-:-:S05]  /*4790*/  F2FP.BF16.F32.PACK_AB R11, RZ, R11 ;  /* 0x0000000bff0b723e */ /* 0x000fca00000010ff */
[----:B------:R0:W-:Y:S01]  /*47a0*/  @P3 STG.E.U16 desc[UR12][R14.64], R11 ;  /* 0x0000000b0e003986 */ /* 0x0001e2000c10150c */
[----:B------:R-:W-:Y:S05]  /*47b0*/  @!P2 BRA `(.L_x_158) ;  /* 0x000000000004a947 */ /* 0x000fea0003800000 */
[----:B------:R3:W5:Y:S02]  /*47c0*/  LDG.E.LTC128B.U16 R88, desc[UR12][R4.64+0x2] ;  /* 0x0000020c04587981 */ /* 0x000764000c1e1520 */
.L_x_158:
[----:B------:R-:W-:Y:S05]  /*47d0*/  BSYNC B0 ;  /* 0x0000000000007941 */ /* 0x000fea0003800000 */
.L_x_157:
[----:B-----5:R-:W-:Y:S01]  /*47e0*/  IMAD.U32 R10, R88, 0x10000, RZ ;  /* 0x00010000580a7824 */ /* 0x020fe200078e00ff */
[----:B------:R-:W-:Y:S01]  /*47f0*/  ISETP.GT.AND P3, PT, R0, 0x8, P0 ;  /* 0x000000080000780c */ /* 0x000fe20000764270 */
[----:B0-----:R-:W-:Y:S01]  /*4800*/  @P2 IMAD.MOV.U32 R11, RZ, RZ, R15 ;  /* 0x000000ffff0b2224 */ /* 0x001fe200078e000f */
[----:B------:R-:W-:Y:S01]  /*4810*/  BSSY B0, `(.L_x_159) ;  /* 0x0000009000007945 */ /* 0x000fe20003800000 */
[----:B------:R-:W-:-:S04]  /*4820*/  FMUL R10, R10, R9 ;  /* 0x000000090a0a7220 */ /* 0x000fc80000400000 */
[----:B------:R-:W-:-:S05]  /*4830*/  FFMA R10, R27, R8, R10 ;  /* 0x000000081b0a7223 */ /* 0x000fca000000000a */
[----:B------:R-:W-:-:S04]  /*4840*/  F2FP.BF16.F32.PACK_AB R10, RZ, R10 ;  /* 0x0000000aff0a723e */ /* 0x000fc800000010ff */
[----:B------:R-:W-:Y:S01]  /*4850*/  PRMT R16, R10, 0x7610, R16 ;  /* 0x000076100a107816 */ /* 0x000fe20000000010 */
[----:B------:R-:W-:-:S05]  /*4860*/  @P2 IMAD.MOV.U32 R10, RZ, RZ, R14 ;  /* 0x000000ffff0a2224 */ /* 0x000fca00078e000e */
[----:B------:R0:W-:Y:S01]  /*4870*/  @P2 STG.E.U16 desc[UR12][R10.64+0x2], R16 ;  /* 0x000002100a002986 */ /* 0x0001e2000c10150c */
[----:B------:R-:W-:Y:S05]  /*4880*/  @!P3 BRA `(.L_x_160) ;  /* 0x000000000004b947 */ /* 0x000fea0003800000 */
[----:B------:R4:W5:Y:S02]  /*4890*/  LDG.E.LTC128B.U16 R88, desc[UR12][R2.64+0x10] ;  /* 0x0000100c02587981 */ /* 0x000964000c1e1520 */
.L_x_160:
[----:B------:R-:W-:Y:S05]  /*48a0*/  BSYNC B0 ;  /* 0x0000000000007941 */ /* 0x000fea0003800000 */
.L_x_159:
[----:B0----5:R-:W-:Y:S01]  /*48b0*/  IMAD.U32 R10, R88, 0x10000, RZ ;  /* 0x00010000580a7824 */ /* 0x021fe200078e00ff */
[----:B------:R-:W-:Y:S01]  /*48c0*/  ISETP.GT.AND P2, PT, R0, 0x9, P0 ;  /* 0x000000090000780c */ /* 0x000fe20000744270 */
[----:B------:R-:W-:Y:S02]  /*48d0*/  BSSY B0, `(.L_x_161) ;  /* 0x000000a000007945 */ /* 0x000fe40003800000 */
[----:B------:R-:W-:Y:S01]  /*48e0*/  FMUL R11, R10, R9 ;  /* 0x000000090a0b7220 */ /* 0x000fe20000400000 */
[----:B------:R-:W-:-:S03]  /*48f0*/  IMAD.MOV.U32 R10, RZ, RZ, R12 ;  /* 0x000000ffff0a7224 */ /* 0x000fc600078e000c */
[----:B------:R-:W-:-:S05]  /*4900*/  FFMA R11, R28, R8, R11 ;  /* 0x000000081c0b7223 */ /* 0x000fca000000000b */
[----:B------:R-:W-:-:S04]  /*4910*/  F2FP.BF16.F32.PACK_AB R11, RZ, R11 ;  /* 0x0000000bff0b723e */ /* 0x000fc800000010ff */
[----:B------:R-:W-:Y:S01]  /*4920*/  PRMT R16, R11, 0x7610, R16 ;  /* 0x000076100b107816 */ /* 0x000fe20000000010 */
[----:B------:R-:W-:-:S05]  /*4930*/  IMAD.MOV.U32 R11, RZ, RZ, R13 ;  /* 0x000000ffff0b7224 */ /* 0x000fca00078e000d */
[----:B------:R0:W-:Y:S01]  /*4940*/  @P3 STG.E.U16 desc[UR12][R10.64+0x10], R16 ;  /* 0x000010100a003986 */ /* 0x0001e2000c10150c */
[----:B------:R-:W-:Y:S05]  /*4950*/  @!P2 BRA `(.L_x_162) ;  /* 0x000000000004a947 */ /* 0x000fea0003800000 */
[----:B------:R0:W5:Y:S02]  /*4960*/  LDG.E.LTC128B.U16 R88, desc[UR12][R2.64+0x12] ;  /* 0x0000120c02587981 */ /* 0x000164000c1e1520 */
.L_x_162:
[----:B------:R-:W-:Y:S05]  /*4970*/  BSYNC B0 ;  /* 0x0000000000007941 */ /* 0x000fea0003800000 */
.L_x_161:
        /* <DEDUP_REMOVED lines=9> */
.L_x_164:
[----:B------:R-:W-:Y:S05]  /*4a10*/  BSYNC B0 ;  /* 0x0000000000007941 */ /* 0x000fea0003800000 */
.L_x_163:
        /* <DEDUP_REMOVED lines=9> */
.L_x_166:
[----:B------:R-:W-:Y:S05]  /*4ab0*/  BSYNC B0 ;  /* 0x0000000000007941 */ /* 0x000fea0003800000 */
.L_x_165:
[----:B-----5:R-:W-:Y:S01]  /*4ac0*/  IMAD.U32 R12, R88, 0x10000, RZ ;  /* 0x00010000580c7824 */ /* 0x020fe200078e00ff */
[----:B------:R-:W-:Y:S01]  /*4ad0*/  IADD3 R6, P4, P5, R17, R6, R19 ;  /* 0x0000000611067210 */ /* 0x000fe20007d9e013 */
[----:B------:R-:W-:Y:S01]  /*4ae0*/  BSSY B0, `(.L_x_167) ;  /* 0x0000009000007945 */ /* 0x000fe20003800000 */
[----:B------:R-:W-:Y:S01]  /*4af0*/  ISETP.GT.AND P3, PT, R0, 0x10, P0 ;  /* 0x000000100000780c */ /* 0x000fe20000764270 */
[----:B------:R-:W-:Y:S01]  /*4b00*/  FMUL R12, R12, R9 ;  /* 0x000000090c0c7220 */ /* 0x000fe20000400000 */
[----:B------:R-:W-:-:S03]  /*4b10*/  IADD3.X R7, R21, R7, R89, P4, P5 ;  /* 0x0000000715077210 */ /* 0x000fc600027ea459 */
[----:B------:R-:W-:-:S05]  /*4b20*/  FFMA R12, R31, R8, R12 ;  /* 0x000000081f0c7223 */ /* 0x000fca000000000c */
[----:B------:R-:W-:-:S05]  /*4b30*/  F2FP.BF16.F32.PACK_AB R12, RZ, R12 ;  /* 0x0000000cff0c723e */ /* 0x000fca00000010ff */
[----:B------:R0:W-:Y:S01]  /*4b40*/  @P2 STG.E.U16 desc[UR12][R6.64+0x12], R12 ;  /* 0x0000120c06002986 */ /* 0x0001e2000c10150c */
[----:B------:R-:W-:Y:S05]  /*4b50*/  @!P3 BRA `(.L_x_168) ;  /* 0x000000000004b947 */ /* 0x000fea0003800000 */
[----:B------:R0:W5:Y:S02]  /*4b60*/  LDG.E.LTC128B.U16 R88, desc[UR12][R2.64+0x20] ;  /* 0x0000200c02587981 */ /* 0x000164000c1e1520 */
.L_x_168:
[----:B------:R-:W-:Y:S05]  /*4b70*/  BSYNC B0 ;  /* 0x0000000000007941 */ /* 0x000fea0003800000 */
.L_x_167:
        /* <DEDUP_REMOVED lines=9> */
.L_x_170:
[----:B------:R-:W-:Y:S05]  /*4c10*/  BSYNC B0 ;  /* 0x0000000000007941 */ /* 0x000fea0003800000 */
.L_x_169:
        /* <DEDUP_REMOVED lines=9> */
.L_x_172:
[----:B------:R-:W-:Y:S05]  /*4cb0*/  BSYNC B0 ;  /* 0x0000000000007941 */ /* 0x000fea0003800000 */
.L_x_171:
        /* <DEDUP_REMOVED lines=9> */
.L_x_174:
[----:B------:R-:W-:Y:S05]  /*4d50*/  BSYNC B0 ;  /* 0x0000000000007941 */ /* 0x000fea0003800000 */
.L_x_173:
        /* <DEDUP_REMOVED lines=9> */
.L_x_176:
[----:B------:R-:W-:Y:S05]  /*4df0*/  BSYNC B0 ;  /* 0x0000000000007941 */ /* 0x000fea0003800000 */
.L_x_175:
        /* <DEDUP_REMOVED lines=9> */
.L_x_178:
[----:B------:R-:W-:Y:S05]  /*4e90*/  BSYNC B0 ;  /* 0x0000000000007941 */ /* 0x000fea0003800000 */
.L_x_177:
        /* <DEDUP_REMOVED lines=9> */
.L_x_180:
[----:B------:R-:W-:Y:S05]  /*4f30*/  BSYNC B0 ;  /* 0x0000000000007941 */ /* 0x000fea0003800000 */
.L_x_179:
        /* <DEDUP_REMOVED lines=9> */
.L_x_182:
[----:B------:R-:W-:Y:S05]  /*4fd0*/  BSYNC B0 ;  /* 0x0000000000007941 */ /* 0x000fea0003800000 */
.L_x_181:
        /* <DEDUP_REMOVED lines=9> */
.L_x_184:
[----:B------:R-:W-:Y:S05]  /*5070*/  BSYNC B0 ;  /* 0x0000000000007941 */ /* 0x000fea0003800000 */
.L_x_183:
        /* <DEDUP_REMOVED lines=9> */
.L_x_186:
[----:B------:R-:W-:Y:S05]  /*5110*/  BSYNC B0 ;  /* 0x0000000000007941 */ /* 0x000fea0003800000 */
.L_x_185:
        /* <DEDUP_REMOVED lines=9> */
.L_x_188:
[----:B------:R-:W-:Y:S05]  /*51b0*/  BSYNC B0 ;  /* 0x0000000000007941 */ /* 0x000fea0003800000 */
.L_x_187:
        /* <DEDUP_REMOVED lines=9> */
.L_x_190:
[----:B------:R-:W-:Y:S05]  /*5250*/  BSYNC B0 ;  /* 0x0000000000007941 */ /* 0x000fea0003800000 */
.L_x_189:
        /* <DEDUP_REMOVED lines=9> */
.L_x_192:
[----:B------:R-:W-:Y:S05]  /*52f0*/  BSYNC B0 ;  /* 0x0000000000007941 */ /* 0x000fea0003800000 */
.L_x_191:
        /* <DEDUP_REMOVED lines=9> */
.L_x_194:
[----:B------:R-:W-:Y:S05]  /*5390*/  BSYNC B0 ;  /* 0x0000000000007941 */ /* 0x000fea0003800000 */
.L_x_193:
        /* <DEDUP_REMOVED lines=9> */
.L_x_196:
[----:B------:R-:W-:Y:S05]  /*5430*/  BSYNC B0 ;  /* 0x0000000000007941 */ /* 0x000fea0003800000 */
.L_x_195:
        /* <DEDUP_REMOVED lines=9> */
.L_x_198:
[----:B------:R-:W-:Y:S05]  /*54d0*/  BSYNC B0 ;  /* 0x0000000000007941 */ /* 0x000fea0003800000 */
.L_x_197:
        /* <DEDUP_REMOVED lines=9> */
.L_x_200:
[----:B------:R-:W-:Y:S05]  /*5570*/  BSYNC B0 ;  /* 0x0000000000007941 */ /* 0x000fea0003800000 */
.L_x_199:
        /* <DEDUP_REMOVED lines=9> */
.L_x_202:
[----:B------:R-:W-:Y:S05]  /*5610*/  BSYNC B0 ;  /* 0x0000000000007941 */ /* 0x000fea0003800000 */
.L_x_201:
        /* <DEDUP_REMOVED lines=9> */
.L_x_204:
[----:B------:R-:W-:Y:S05]  /*56b0*/  BSYNC B0 ;  /* 0x0000000000007941 */ /* 0x000fea0003800000 */
.L_x_203:
        /* <DEDUP_REMOVED lines=9> */
.L_x_206:
[----:B------:R-:W-:Y:S05]  /*5750*/  BSYNC B0 ;  /* 0x0000000000007941 */ /* 0x000fea0003800000 */
.L_x_205:
        /* <DEDUP_REMOVED lines=9> */
.L_x_208:
[----:B------:R-:W-:Y:S05]  /*57f0*/  BSYNC B0 ;  /* 0x0000000000007941 */ /* 0x000fea0003800000 */
.L_x_207:
        /* <DEDUP_REMOVED lines=9> */
.L_x_210:
[----:B------:R-:W-:Y:S05]  /*5890*/  BSYNC B0 ;  /* 0x0000000000007941 */ /* 0x000fea0003800000 */
.L_x_209:
        /* <DEDUP_REMOVED lines=9> */
.L_x_212:
[----:B------:R-:W-:Y:S05]  /*5930*/  BSYNC B0 ;  /* 0x0000000000007941 */ /* 0x000fea0003800000 */
.L_x_211:
        /* <DEDUP_REMOVED lines=9> */
.L_x_214:
[----:B------:R-:W-:Y:S05]  /*59d0*/  BSYNC B0 ;  /* 0x0000000000007941 */ /* 0x000fea0003800000 */
.L_x_213:
        /* <DEDUP_REMOVED lines=9> */
.L_x_216:
[----:B------:R-:W-:Y:S05]  /*5a70*/  BSYNC B0 ;  /* 0x0000000000007941 */ /* 0x000fea0003800000 */
.L_x_215:
        /* <DEDUP_REMOVED lines=9> */
.L_x_218:
[----:B------:R-:W-:Y:S05]  /*5b10*/  BSYNC B0 ;  /* 0x0000000000007941 */ /* 0x000fea0003800000 */
.L_x_217:
        /* <DEDUP_REMOVED lines=9> */
.L_x_220:
[----:B------:R-:W-:Y:S05]  /*5bb0*/  BSYNC B0 ;  /* 0x0000000000007941 */ /* 0x000fea0003800000 */
.L_x_219:
        /* <DEDUP_REMOVED lines=9> */
.L_x_222:
[----:B------:R-:W-:Y:S05]  /*5c50*/  BSYNC B0 ;  /* 0x0000000000007941 */ /* 0x000fea0003800000 */
.L_x_221:
        /* <DEDUP_REMOVED lines=9> */
.L_x_224:
[----:B------:R-:W-:Y:S05]  /*5cf0*/  BSYNC B0 ;  /* 0x0000000000007941 */ /* 0x000fea0003800000 */
.L_x_223:
        /* <DEDUP_REMOVED lines=9> */
.L_x_226:
[----:B------:R-:W-:Y:S05]  /*5d90*/  BSYNC B0 ;  /* 0x0000000000007941 */ /* 0x000fea0003800000 */
.L_x_225:
        /* <DEDUP_REMOVED lines=9> */
.L_x_228:
[----:B------:R-:W-:Y:S05]  /*5e30*/  BSYNC B0 ;  /* 0x0000000000007941 */ /* 0x000fea0003800000 */
.L_x_227:
        /* <DEDUP_REMOVED lines=9> */
.L_x_230:
[----:B------:R-:W-:Y:S05]  /*5ed0*/  BSYNC B0 ;  /* 0x0000000000007941 */ /* 0x000fea0003800000 */
.L_x_229:
        /* <DEDUP_REMOVED lines=9> */
.L_x_232:
[----:B------:R-:W-:Y:S05]  /*5f70*/  BSYNC B0 ;  /* 0x0000000000007941 */ /* 0x000fea0003800000 */
.L_x_231:
        /* <DEDUP_REMOVED lines=9> */
.L_x_234:
[----:B------:R-:W-:Y:S05]  /*6010*/  BSYNC B0 ;  /* 0x0000000000007941 */ /* 0x000fea0003800000 */
.L_x_233:
        /* <DEDUP_REMOVED lines=9> */
.L_x_236:
[----:B------:R-:W-:Y:S05]  /*60b0*/  BSYNC B0 ;  /* 0x0000000000007941 */ /* 0x000fea0003800000 */
.L_x_235:
        /* <DEDUP_REMOVED lines=9> */
.L_x_238:
[----:B------:R-:W-:Y:S05]  /*6150*/  BSYNC B0 ;  /* 0x0000000000007941 */ /* 0x000fea0003800000 */
.L_x_237:
        /* <DEDUP_REMOVED lines=9> */
.L_x_240:
[----:B------:R-:W-:Y:S05]  /*61f0*/  BSYNC B0 ;  /* 0x0000000000007941 */ /* 0x000fea0003800000 */
.L_x_239:
        /* <DEDUP_REMOVED lines=9> */
.L_x_242:
[----:B------:R-:W-:Y:S05]  /*6290*/  BSYNC B0 ;  /* 0x0000000000007941 */ /* 0x000fea0003800000 */
.L_x_241:
        /* <DEDUP_REMOVED lines=9> */
.L_x_244:
[----:B------:R-:W-:Y:S05]  /*6330*/  BSYNC B0 ;  /* 0x0000000000007941 */ /* 0x000fea0003800000 */
.L_x_243:
        /* <DEDUP_REMOVED lines=9> */
.L_x_246:
[----:B------:R-:W-:Y:S05]  /*63d0*/  BSYNC B0 ;  /* 0x0000000000007941 */ /* 0x000fea0003800000 */
.L_x_245:
        /* <DEDUP_REMOVED lines=9> */
.L_x_248:
[----:B------:R-:W-:Y:S05]  /*6470*/  BSYNC B0 ;  /* 0x0000000000007941 */ /* 0x000fea0003800000 */
.L_x_247:
        /* <DEDUP_REMOVED lines=9> */
.L_x_250:
[----:B------:R-:W-:Y:S05]  /*6510*/  BSYNC B0 ;  /* 0x0000000000007941 */ /* 0x000fea0003800000 */
.L_x_249:
        /* <DEDUP_REMOVED lines=9> */
.L_x_252:
[----:B------:R-:W-:Y:S05]  /*65b0*/  BSYNC B0 ;  /* 0x0000000000007941 */ /* 0x000fea0003800000 */
.L_x_251:
        /* <DEDUP_REMOVED lines=9> */
.L_x_254:
[----:B------:R-:W-:Y:S05]  /*6650*/  BSYNC B0 ;  /* 0x0000000000007941 */ /* 0x000fea0003800000 */
.L_x_253:
        /* <DEDUP_REMOVED lines=9> */
.L_x_256:
[----:B------:R-:W-:Y:S05]  /*66f0*/  BSYNC B0 ;  /* 0x0000000000007941 */ /* 0x000fea0003800000 */
.L_x_255:
        /* <DEDUP_REMOVED lines=9> */
.L_x_258:
[----:B------:R-:W-:Y:S05]  /*6790*/  BSYNC B0 ;  /* 0x0000000000007941 */ /* 0x000fea0003800000 */
.L_x_257:
        /* <DEDUP_REMOVED lines=9> */
.L_x_260:
[----:B------:R-:W-:Y:S05]  /*6830*/  BSYNC B0 ;  /* 0x0000000000007941 */ /* 0x000fea0003800000 */
.L_x_259:
        /* <DEDUP_REMOVED lines=9> */
.L_x_262:
[----:B------:R-:W-:Y:S05]  /*68d0*/  BSYNC B0 ;  /* 0x0000000000007941 */ /* 0x000fea0003800000 */
.L_x_261:
        /* <DEDUP_REMOVED lines=9> */
.L_x_264:
[----:B------:R-:W-:Y:S05]  /*6970*/  BSYNC B0 ;  /* 0x0000000000007941 */ /* 0x000fea0003800000 */
.L_x_263:
        /* <DEDUP_REMOVED lines=9> */
.L_x_266:
[----:B------:R-:W-:Y:S05]  /*6a10*/  BSYNC B0 ;  /* 0x0000000000007941 */ /* 0x000fea0003800000 */
.L_x_265:
        /* <DEDUP_REMOVED lines=9> */
.L_x_268:
[----:B------:R-:W-:Y:S05]  /*6ab0*/  BSYNC B0 ;  /* 0x0000000000007941 */ /* 0x000fea0003800000 */
.L_x_267:
        /* <DEDUP_REMOVED lines=9> */
.L_x_270:
[----:B------:R-:W-:Y:S05]  /*6b50*/  BSYNC B0 ;  /* 0x0000000000007941 */ /* 0x000fea0003800000 */
.L_x_269:
        /* <DEDUP_REMOVED lines=9> */
.L_x_272:
[----:B------:R-:W-:Y:S05]  /*6bf0*/  BSYNC B0 ;  /* 0x0000000000007941 */ /* 0x000fea0003800000 */
.L_x_271:
        /* <DEDUP_REMOVED lines=9> */
.L_x_274:
[----:B------:R-:W-:Y:S05]  /*6c90*/  BSYNC B0 ;  /* 0x0000000000007941 */ /* 0x000fea0003800000 */
.L_x_273:
[----:B01--45:R-:W-:Y:S01]  /*6ca0*/  IMAD.U32 R2, R88, 0x10000, RZ ;  /* 0x0001000058027824 */ /* 0x033fe200078e00ff */
        /* <DEDUP_REMOVED lines=8> */
.L_x_276:
[----:B------:R-:W-:Y:S05]  /*6d30*/  BSYNC B0 ;  /* 0x0000000000007941 */ /* 0x000fea0003800000 */
.L_x_275:
[----:B0----5:R-:W-:Y:S01]  /*6d40*/  IMAD.U32 R2, R88, 0x10000, RZ ;  /* 0x0001000058027824 */ /* 0x021fe200078e00ff */
[----:B------:R-:W-:Y:S01]  /*6d50*/  ISETP.GT.AND P1, PT, R0, 0x79, P1 ;  /* 0x000000790000780c */ /* 0x000fe20000f24270 */
[----:B------:R-:W-:Y:S02]  /*6d60*/  BSSY B0, `(.L_x_277) ;  /* 0x000000a000007945 */ /* 0x000fe40003800000 */
        /* <DEDUP_REMOVED lines=9> */
.L_x_278:
[----:B------:R-:W-:Y:S05]  /*6e00*/  BSYNC B0 ;  /* 0x0000000000007941 */ /* 0x000fea0003800000 */
.L_x_277:
[----:B-----5:R-:W-:-:S04]  /*6e10*/  IMAD.U32 R88, R88, 0x10000, RZ ;  /* 0x0001000058587824 */ /* 0x020fc800078e00ff */
[----:B------:R-:W-:-:S04]  /*6e20*/  FMUL R88, R88, R9 ;  /* 0x0000000958587220 */ /* 0x000fc80000400000 */
[----:B------:R-:W-:Y:S01]  /*6e30*/  FFMA R88, R87, R8, R88 ;  /* 0x0000000857587223 */ /* 0x000fe20000000058 */
[----:B------:R-:W-:Y:S06]  /*6e40*/  @!P1 EXIT ;  /* 0x000000000000994d */ /* 0x000fec0003800000 */
[----:B------:R-:W-:-:S05]  /*6e50*/  F2FP.BF16.F32.PACK_AB R88, RZ, R88 ;  /* 0x00000058ff58723e */ /* 0x000fca00000010ff */
[----:B------:R-:W-:Y:S01]  /*6e60*/  STG.E.U16 desc[UR12][R6.64+0xf2], R88 ;  /* 0x0000f25806007986 */ /* 0x000fe2000c10150c */
[----:B------:R-:W-:Y:S05]  /*6e70*/  EXIT ;  /* 0x000000000000794d */ /* 0x000fea0003800000 */
.L_x_28:
[----:B------:R-:W-:Y:S01]  /*6e80*/  ULDC.64 UR4, c[0x0][0x5c8] ;  /* 0x0001720000047ab9 */ /* 0x000fe20000000a00 */
[-C--:B------:R-:W-:Y:S01]  /*6e90*/  FMUL R88, R88, R8.reuse ;  /* 0x0000000858587220 */ /* 0x080fe20000400000 */
[----:B------:R-:W-:Y:S01]  /*6ea0*/  LEA R2, P1, R14, UR4, 0x1 ;  /* 0x000000040e027c11 */ /* 0x000fe2000f8208ff */
[----:B------:R-:W-:Y:S01]  /*6eb0*/  IMAD.SHL.U32 R9, R21, 0x2, RZ ;  /* 0x0000000215097824 */ /* 0x000fe200078e00ff */
[----:B------:R-:W-:Y:S01]  /*6ec0*/  ISETP.GT.AND P3, PT, R10, 0x8, PT ;  /* 0x000000080a00780c */ /* 0x000fe20003f64270 */
[-C--:B------:R-:W-:Y:S01]  /*6ed0*/  FMUL R89, R89, R8.reuse ;  /* 0x0000000859597220 */ /* 0x080fe20000400000 */
[----:B------:R-:W-:Y:S01]  /*6ee0*/  LEA.HI.X R3, R14, UR5, R19, 0x1, P1 ;  /* 0x000000050e037c11 */ /* 0x000fe200088f0c13 */
[----:B------:R-:W-:Y:S01]  /*6ef0*/  FMUL R90, R90, R8 ;  /* 0x000000085a5a7220 */ /* 0x000fe20000400000 */
[----:B------:R-:W-:Y:S01]  /*6f00*/  F2FP.BF16.F32.PACK_AB R88, RZ, R88 ;  /* 0x00000058ff58723e */ /* 0x000fe200000010ff */
[-C--:B------:R-:W-:Y:S01]  /*6f10*/  FMUL R91, R91, R8.reuse ;  /* 0x000000085b5b7220 */ /* 0x080fe20000400000 */
[----:B------:R-:W-:Y:S01]  /*6f20*/  ISETP.GT.AND P4, PT, R0, 0x1, P2 ;  /* 0x000000010000780c */ /* 0x000fe20001784270 */
[-C--:B------:R-:W-:Y:S01]  /*6f30*/  FMUL R92, R92, R8.reuse ;  /* 0x000000085c5c7220 */ /* 0x080fe20000400000 */
[----:B------:R-:W-:Y:S01]  /*6f40*/  ISETP.GT.AND P1, PT, R0, RZ, P3 ;  /* 0x000000ff0000720c */ /* 0x000fe20001f24270 */
[----:B------:R-:W-:Y:S01]  /*6f50*/  @P0 STG.E.U16 desc[UR12][R2.64], R88 ;  /* 0x0000005802000986 */ /* 0x000fe2000c10150c */
[----:B------:R-:W-:Y:S01]  /*6f60*/  SHF.L.U64.HI R7, R21, 0x1, R20 ;  /* 0x0000000115077819 */ /* 0x000fe20000010214 */
[----:B------:R-:W-:Y:S01]  /*6f70*/  FMUL R93, R93, R8 ;  /* 0x000000085d5d7220 */ /* 0x000fe20000400000 */
[----:B------:R-:W-:Y:S01]  /*6f80*/  IADD3 R4, P0, R9, R2, RZ ;  /* 0x0000000209047210 */ /* 0x000fe20007f1e0ff */
[-C--:B------:R-:W-:Y:S01]  /*6f90*/  FMUL R94, R94, R8.reuse ;  /* 0x000000085e5e7220 */ /* 0x080fe20000400000 */
[----:B------:R-:W-:Y:S01]  /*6fa0*/  F2FP.BF16.F32.PACK_AB R89, RZ, R89 ;  /* 0x00000059ff59723e */ /* 0x000fe200000010ff */
[----:B------:R-:W-:Y:S01]  /*6fb0*/  FMUL R95, R95, R8 ;  /* 0x000000085f5f7220 */ /* 0x000fe20000400000 */
[----:B------:R-:W-:Y:S01]  /*6fc0*/  F2FP.BF16.F32.PACK_AB R90, RZ, R90 ;  /* 0x0000005aff5a723e */ /* 0x000fe200000010ff */
[----:B------:R-:W-:Y:S01]  /*6fd0*/  IMAD.X R5, R7, 0x1, R3, P0 ;  /* 0x0000000107057824 */ /* 0x000fe200000e0603 */
[C---:B------:R-:W-:Y:S01]  /*6fe0*/  ISETP.GT.AND P5, PT, R0.reuse, 0x8, P2 ;  /* 0x000000080000780c */ /* 0x040fe200017a4270 */
[----:B------:R-:W-:Y:S01]  /*6ff0*/  @P4 STG.E.U16 desc[UR12][R2.64+0x2], R89 ;  /* 0x0000025902004986 */ /* 0x000fe2000c10150c */
[----:B------:R-:W-:Y:S01]  /*7000*/  ISETP.GT.AND P4, PT, R0, 0x1, P3 ;  /* 0x000000010000780c */ /* 0x000fe20001f84270 */
[-C--:B------:R-:W-:Y:S01]  /*7010*/  FMUL R96, R96, R8.reuse ;  /* 0x0000000860607220 */ /* 0x080fe20000400000 */
[----:B------:R-:W-:Y:S01]  /*7020*/  F2FP.BF16.F32.PACK_AB R91, RZ, R91 ;  /* 0x0000005bff5b723e */ /* 0x000fe200000010ff */
[----:B------:R-:W-:Y:S01]  /*7030*/  @P1 STG.E.U16 desc[UR12][R4.64], R90 ;  /* 0x0000005a04001986 */ /* 0x000fe2000c10150c */
[----:B------:R-:W-:Y:S01]  /*7040*/  ISETP.GT.AND P1, PT, R0, 0x9, P2 ;  /* 0x000000090000780c */ /* 0x000fe20001724270 */
[----:B------:R-:W-:Y:S01]  /*7050*/  FMUL R97, R97, R8 ;  /* 0x0000000861617220 */ /* 0x000fe20000400000 */
[----:B------:R-:W-:Y:S01]  /*7060*/  F2FP.BF16.F32.PACK_AB R92, RZ, R92 ;  /* 0x0000005cff5c723e */ /* 0x000fe200000010ff */
[-C--:B------:R-:W-:Y:S01]  /*7070*/  FMUL R98, R98, R8.reuse ;  /* 0x0000000862627220 */ /* 0x080fe20000400000 */
[----:B------:R-:W-:Y:S01]  /*7080*/  F2FP.BF16.F32.PACK_AB R93, RZ, R93 ;  /* 0x0000005dff5d723e */ /* 0x000fe200000010ff */
[-C--:B------:R-:W-:Y:S01]  /*7090*/  FMUL R99, R99, R8.reuse ;  /* 0x0000000863637220 */ /* 0x080fe20000400000 */
[----:B------:R-:W-:Y:S01]  /*70a0*/  ISETP.GT.AND P0, PT, R0, 0x8, P3 ;  /* 0x000000080000780c */ /* 0x000fe20001f04270 */
[----:B------:R-:W-:Y:S01]  /*70b0*/  FMUL R100, R100, R8 ;  /* 0x0000000864647220 */ /* 0x000fe20000400000 */
[----:B------:R-:W-:Y:S01]  /*70c0*/  F2FP.BF16.F32.PACK_AB R94, RZ, R94 ;  /* 0x0000005eff5e723e */ /* 0x000fe200000010ff */
[----:B------:R-:W-:Y:S01]  /*70d0*/  @P4 STG.E.U16 desc[UR12][R4.64+0x2], R91 ;  /* 0x0000025b04004986 */ /* 0x000fe2000c10150c */
[----:B------:R-:W-:Y:S01]  /*70e0*/  F2FP.BF16.F32.PACK_AB R95, RZ, R95 ;  /* 0x0000005fff5f723e */ /* 0x000fe200000010ff */
[-C--:B------:R-:W-:Y:S01]  /*70f0*/  FMUL R101, R101, R8.reuse ;  /* 0x0000000865657220 */ /* 0x080fe20000400000 */
[C---:B------:R-:W-:Y:S01]  /*7100*/  ISETP.GT.AND P4, PT, R0.reuse, 0x10, P2 ;  /* 0x000000100000780c */ /* 0x040fe20001784270 */
[----:B------:R-:W-:Y:S01]  /*7110*/  @P5 STG.E.U16 desc[UR12][R2.64+0x10], R92 ;  /* 0x0000105c02005986 */ /* 0x000fe2000c10150c */
[----:B------:R-:W-:Y:S01]  /*7120*/  ISETP.GT.AND P5, PT, R0, 0x10, P3 ;  /* 0x000000100000780c */ /* 0x000fe20001fa4270 */
[----:B------:R-:W-:Y:S01]  /*7130*/  FMUL R102, R102, R8 ;  /* 0x0000000866667220 */ /* 0x000fe20000400000 */
[----:B------:R-:W-:Y:S01]  /*7140*/  F2FP.BF16.F32.PACK_AB R96, RZ, R96 ;  /* 0x00000060ff60723e */ /* 0x000fe200000010ff */
[----:B------:R-:W-:Y:S01]  /*7150*/  @P1 STG.E.U16 desc[UR12][R2.64+0x12], R93 ;  /* 0x0000125d02001986 */ /* 0x000fe2000c10150c */
[C---:B------:R-:W-:Y:S01]  /*7160*/  ISETP.GT.AND P1, PT, R0.reuse, 0x9, P3 ;  /* 0x000000090000780c */ /* 0x040fe20001f24270 */
        /* <DEDUP_REMOVED lines=8> */
[----:B------:R-:W-:Y:S01]  /*71f0*/  FMUL R106, R106, R8 ;  /* 0x000000086a6a7220 */ /* 0x000fe20000400000 */
[----:B------:R-:W-:Y:S01]  /*7200*/  F2FP.BF16.F32.PACK_AB R100, RZ, R100 ;  /* 0x00000064ff64723e */ /* 0x000fe200000010ff */
[-C--:B------:R-:W-:Y:S01]  /*7210*/  FMUL R107, R107, R8.reuse ;  /* 0x000000086b6b7220 */ /* 0x080fe20000400000 */
[----:B------:R-:W-:Y:S01]  /*7220*/  F2FP.BF16.F32.PACK_AB R101, RZ, R101 ;  /* 0x00000065ff65723e */ /* 0x000fe200000010ff */
        /* <DEDUP_REMOVED lines=21> */
[----:B------:R-:W-:Y:S01]  /*7380*/  ISETP.GT.AND P4, PT, R0, 0x21, P2 ;  /* 0x000000210000780c */ /* 0x000fe20001784270 */
[-C--:B------:R-:W-:Y:S01]  /*7390*/  FMUL R113, R113, R8.reuse ;  /* 0x0000000871717220 */ /* 0x080fe20000400000 */
[----:B------:R-:W-:Y:S01]  /*73a0*/  F2FP.BF16.F32.PACK_AB R107, RZ, R107 ;  /* 0x0000006bff6b723e */ /* 0x000fe200000010ff */
        /* <DEDUP_REMOVED lines=102> */
[-C--:B------:R-:W-:Y:S01]  /*7a10*/  FMUL R144, R144, R8.reuse ;  /* 0x0000000890907220 */ /* 0x080fe20000400000 */
[----:B------:R-:W-:Y:S01]  /*7a20*/  ISETP.GT.AND P6, PT, R0, 0x68, P3 ;  /* 0x000000680000780c */ /* 0x000fe20001fc4270 */
[----:B------:R-:W-:Y:S01]  /*7a30*/  FMUL R145, R145, R8 ;  /* 0x0000000891917220 */ /* 0x000fe20000400000 */
[----:B------:R-:W-:Y:S01]  /*7a40*/  F2FP.BF16.F32.PACK_AB R138, RZ, R138 ;  /* 0x0000008aff8a723e */ /* 0x000fe200000010ff */
[-C--:B------:R-:W-:Y:S01]  /*7a50*/  FMUL R146, R146, R8.reuse ;  /* 0x0000000892927220 */ /* 0x080fe20000400000 */
[----:B------:R-:W-:Y:S01]  /*7a60*/  F2FP.BF16.F32.PACK_AB R139, RZ, R139 ;  /* 0x0000008bff8b723e */ /* 0x000fe200000010ff */
[----:B------:R-:W-:Y:S01]  /*7a70*/  @P1 STG.E.U16 desc[UR12][R4.64+0x80], R122 ;  /* 0x0000807a04001986 */ /* 0x000fe2000c10150c */
[C---:B------:R-:W-:Y:S01]  /*7a80*/  ISETP.GT.AND P1, PT, R0.reuse, 0x48, P3 ;  /* 0x000000480000780c */ /* 0x040fe20001f24270 */
[----:B------:R-:W-:Y:S01]  /*7a90*/  FMUL R147, R147, R8 ;  /* 0x0000000893937220 */ /* 0x000fe20000400000 */
[----:B------:R-:W-:Y:S01]  /*7aa0*/  F2FP.BF16.F32.PACK_AB R140, RZ, R140 ;  /* 0x0000008cff8c723e */ /* 0x000fe200000010ff */
[----:B------:R-:W-:Y:S01]  /*7ab0*/  @P4 STG.E.U16 desc[UR12][R4.64+0x82], R123 ;  /* 0x0000827b04004986 */ /* 0x000fe2000c10150c */
[----:B------:R-:W-:Y:S01]  /*7ac0*/  ISETP.GT.AND P4, PT, R0, 0x49, P3 ;  /* 0x000000490000780c */ /* 0x000fe20001f84270 */
[----:B------:R-:W-:Y:S01]  /*7ad0*/  FMUL R148, R148, R8 ;  /* 0x0000000894947220 */ /* 0x000fe20000400000 */
[----:B------:R-:W-:Y:S01]  /*7ae0*/  F2FP.BF16.F32.PACK_AB R141, RZ, R141 ;  /* 0x0000008dff8d723e */ /* 0x000fe200000010ff */
[----:B------:R-:W-:Y:S01]  /*7af0*/  @P0 STG.E.U16 desc[UR12][R2.64+0x90], R124 ;  /* 0x0000907c02000986 */ /* 0x000fe2000c10150c */
[----:B------:R-:W-:Y:S01]  /*7b00*/  ISETP.GT.AND P0, PT, R0, 0x50, P3 ;  /* 0x000000500000780c */ /* 0x000fe20001f04270 */
[----:B------:R-:W-:Y:S01]  /*7b10*/  IMAD.SHL.U32 R15, R16, 0x2, RZ ;  /* 0x00000002100f7824 */ /* 0x000fe200078e00ff */
        /* <DEDUP_REMOVED lines=26> */
[----:B------:R-:W-:Y:S01]  /*7cc0*/  SHF.L.U64.HI R13, R16, 0x1, R11 ;  /* 0x00000001100d7819 */ /* 0x000fe2000001020b */
[-C--:B------:R-:W-:Y:S01]  /*7cd0*/  FMUL R28, R28, R8.reuse ;  /* 0x000000081c1c7220 */ /* 0x080fe20000400000 */
[----:B------:R-:W-:Y:S01]  /*7ce0*/  F2FP.BF16.F32.PACK_AB R149, RZ, R149 ;  /* 0x00000095ff95723e */ /* 0x000fe200000010ff */
        /* <DEDUP_REMOVED lines=31> */
[----:B------:R-:W-:Y:S01]  /*7ee0*/  ISETP.GT.AND P5, PT, R0, 0x69, P2 ;  /* 0x000000690000780c */ /* 0x000fe200017a4270 */
[-C--:B------:R-:W-:Y:S01]  /*7ef0*/  FMUL R38, R38, R8.reuse ;  /* 0x0000000826267220 */ /* 0x080fe20000400000 */
[----:B------:R-:W-:Y:S01]  /*7f00*/  F2FP.BF16.F32.PACK_AB R31, RZ, R31 ;  /* 0x0000001fff1f723e */ /* 0x000fe200000010ff */
[----:B------:R-:W-:Y:S01]  /*7f10*/  @P1 STG.E.U16 desc[UR12][R4.64+0xc0], R138 ;  /* 0x0000c08a04001986 */ /* 0x000fe2000c10150c */
[C---:B------:R-:W-:Y:S01]  /*7f20*/  ISETP.GT.AND P1, PT, R10.reuse, 0x40, PT ;  /* 0x000000400a00780c */ /* 0x040fe20003f24270 */
[----:B------:R-:W-:Y:S01]  /*7f30*/  FMUL R39, R39, R8 ;  /* 0x0000000827277220 */ /* 0x000fe20000400000 */
[----:B------:R-:W-:Y:S01]  /*7f40*/  F2FP.BF16.F32.PACK_AB R32, RZ, R32 ;  /* 0x00000020ff20723e */ /* 0x000fe200000010ff */
[----:B------:R-:W-:Y:S01]  /*7f50*/  @P0 STG.E.U16 desc[UR12][R4.64+0xc2], R139 ;  /* 0x0000c28b04000986 */ /* 0x000fe2000c10150c */
[----:B------:R-:W-:Y:S01]  /*7f60*/  ISETP.GT.AND P0, PT, R10, 0x48, PT ;  /* 0x000000480a00780c */ /* 0x000fe20003f04270 */
        /* <DEDUP_REMOVED lines=17> */
[C---:B------:R-:W-:Y:S01]  /*8080*/  ISETP.GT.AND P4, PT, R0.reuse, 0x78, P2 ;  /* 0x000000780000780c */ /* 0x040fe20001784270 */
[-C--:B------:R-:W-:Y:S01]  /*8090*/  FMUL R45, R45, R8.reuse ;  /* 0x000000082d2d7220 */ /* 0x080fe20000400000 */
[C---:B------:R-:W-:Y:S01]  /*80a0*/  ISETP.GT.AND P2, PT, R0.reuse, 0x79, P2 ;  /* 0x000000790000780c */ /* 0x040fe20001744270 */
        /* <DEDUP_REMOVED lines=15> */
[----:B------:R-:W-:Y:S01]  /*81a0*/  IADD3 R10, P5, R15, R2, RZ ;  /* 0x000000020f0a7210 */ /* 0x000fe20007fbe0ff */
[----:B------:R-:W-:Y:S01]  /*81b0*/  FMUL R51, R51, R8 ;  /* 0x0000000833337220 */ /* 0x000fe20000400000 */
[----:B------:R-:W-:Y:S01]  /*81c0*/  F2FP.BF16.F32.PACK_AB R43, RZ, R43 ;  /* 0x0000002bff2b723e */ /* 0x000fe200000010ff */
[----:B------:R-:W-:Y:S01]  /*81d0*/  @P6 STG.E.U16 desc[UR12][R4.64+0xe2], R147 ;  /* 0x0000e29304006986 */ /* 0x000fe2000c10150c */
[----:B------:R-:W-:Y:S01]  /*81e0*/  F2FP.BF16.F32.PACK_AB R44, RZ, R44 ;  /* 0x0000002cff2c723e */ /* 0x000fe200000010ff */
[----:B------:R-:W-:Y:S01]  /*81f0*/  IMAD.X R11, R13, 0x1, R3, P5 ;  /* 0x000000010d0b7824 */ /* 0x000fe200028e0603 */
[----:B------:R-:W-:Y:S01]  /*8200*/  IADD3 R12, P5, P6, R9, R2, R15 ;  /* 0x00000002090c7210 */ /* 0x000fe20007ebe00f */
[----:B------:R-:W-:Y:S01]  /*8210*/  @P4 STG.E.U16 desc[UR12][R2.64+0xf0], R148 ;  /* 0x0000f09402004986 */ /* 0x000fe2000c10150c */
[----:B------:R-:W-:Y:S01]  /*8220*/  ISETP.GT.AND P4, PT, R0, 0x78, P3 ;  /* 0x000000780000780c */ /* 0x000fe20001f84270 */
[-C--:B------:R-:W-:Y:S01]  /*8230*/  FMUL R52, R52, R8.reuse ;  /* 0x0000000834347220 */ /* 0x080fe20000400000 */
[C---:B------:R-:W-:Y:S01]  /*8240*/  ISETP.GT.AND P3, PT, R0.reuse, 0x79, P3 ;  /* 0x000000790000780c */ /* 0x040fe20001f64270 */
[----:B------:R0:W-:Y:S01]  /*8250*/  @P2 STG.E.U16 desc[UR12][R2.64+0xf2], R149 ;  /* 0x0000f29502002986 */ /* 0x0001e2000c10150c */
[----:B------:R-:W-:Y:S01]  /*8260*/  IADD3.X R13, R7, R3, R13, P5, P6 ;  /* 0x00000003070d7210 */ /* 0x000fe20002fec40d */
[-C--:B------:R-:W-:Y:S01]  /*8270*/  FMUL R53, R53, R8.reuse ;  /* 0x0000000835357220 */ /* 0x080fe20000400000 */
[----:B------:R-:W-:Y:S01]  /*8280*/  ISETP.GT.AND P5, PT, R0, 0x1, P1 ;  /* 0x000000010000780c */ /* 0x000fe20000fa4270 */
[-C--:B------:R-:W-:Y:S01]  /*8290*/  FMUL R54, R54, R8.reuse ;  /* 0x0000000836367220 */ /* 0x080fe20000400000 */
[----:B------:R-:W-:Y:S01]  /*82a0*/  ISETP.GT.AND P2, PT, R0, RZ, P0 ;  /* 0x000000ff0000720c */ /* 0x000fe20000744270 */
[-C--:B------:R-:W-:Y:S01]  /*82b0*/  FMUL R55, R55, R8.reuse ;  /* 0x0000000837377220 */ /* 0x080fe20000400000 */
[----:B------:R-:W-:Y:S01]  /*82c0*/  F2FP.BF16.F32.PACK_AB R45, RZ, R45 ;  /* 0x0000002dff2d723e */ /* 0x000fe200000010ff */
[----:B------:R-:W-:Y:S01]  /*82d0*/  FMUL R56, R56, R8 ;  /* 0x0000000838387220 */ /* 0x000fe20000400000 */
[----:B------:R-:W-:Y:S01]  /*82e0*/  F2FP.BF16.F32.PACK_AB R46, RZ, R46 ;  /* 0x0000002eff2e723e */ /* 0x000fe200000010ff */
[----:B------:R-:W-:Y:S01]  /*82f0*/  FMUL R57, R57, R8 ;  /* 0x0000000839397220 */ /* 0x000fe20000400000 */
[----:B------:R-:W-:Y:S01]  /*8300*/  F2FP.BF16.F32.PACK_AB R47, RZ, R47 ;  /* 0x0000002fff2f723e */ /* 0x000fe200000010ff */
[----:B0-----:R-:W-:Y:S01]  /*8310*/  @P4 IMAD.MOV.U32 R2, RZ, RZ, R4 ;  /* 0x000000ffff024224 */ /* 0x001fe200078e0004 */
[----:B------:R-:W-:Y:S01]  /*8320*/  F2FP.BF16.F32.PACK_AB R48, RZ, R48 ;  /* 0x00000030ff30723e */ /* 0x000fe200000010ff */
[----:B------:R-:W-:Y:S01]  /*8330*/  @P4 IMAD.MOV.U32 R3, RZ, RZ, R5 ;  /* 0x000000ffff034224 */ /* 0x000fe200078e0005 */
[----:B------:R-:W-:Y:S01]  /*8340*/  F2FP.BF16.F32.PACK_AB R49, RZ, R49 ;  /* 0x00000031ff31723e */ /* 0x000fe200000010ff */
[----:B------:R-:W-:Y:S01]  /*8350*/  FMUL R58, R58, R8 ;  /* 0x000000083a3a7220 */ /* 0x000fe20000400000 */
[----:B------:R-:W-:Y:S01]  /*8360*/  F2FP.BF16.F32.PACK_AB R50, RZ, R50 ;  /* 0x00000032ff32723e */ /* 0x000fe200000010ff */
[-C--:B------:R-:W-:Y:S01]  /*8370*/  FMUL R59, R59, R8.reuse ;  /* 0x000000083b3b7220 */ /* 0x080fe20000400000 */
[----:B------:R0:W-:Y:S01]  /*8380*/  @P4 STG.E.U16 desc[UR12][R2.64+0xf0], R150 ;  /* 0x0000f09602004986 */ /* 0x0001e2000c10150c */
[----:B------:R-:W-:Y:S01]  /*8390*/  ISETP.GT.AND P4, PT, R0, RZ, P1 ;  /* 0x000000ff0000720c */ /* 0x000fe20000f84270 */
[-C--:B------:R-:W-:Y:S01]  /*83a0*/  FMUL R60, R60, R8.reuse ;  /* 0x000000083c3c7220 */ /* 0x080fe20000400000 */
[----:B------:R-:W-:Y:S01]  /*83b0*/  F2FP.BF16.F32.PACK_AB R51, RZ, R51 ;  /* 0x00000033ff33723e */ /* 0x000fe200000010ff */
[----:B------:R-:W-:Y:S01]  /*83c0*/  @P3 STG.E.U16 desc[UR12][R4.64+0xf2], R151 ;  /* 0x0000f29704003986 */ /* 0x000fe2000c10150c */
[----:B------:R-:W-:Y:S01]  /*83d0*/  IADD3 R6, P3, R10, R9, RZ ;  /* 0x000000090a067210 */ /* 0x000fe20007f7e0ff */
[----:B------:R-:W-:Y:S01]  /*83e0*/  FMUL R61, R61, R8 ;  /* 0x000000083d3d7220 */ /* 0x000fe20000400000 */
[----:B------:R-:W-:Y:S01]  /*83f0*/  F2FP.BF16.F32.PACK_AB R52, RZ, R52 ;  /* 0x00000034ff34723e */ /* 0x000fe200000010ff */
[----:B------:R-:W-:Y:S01]  /*8400*/  @P5 STG.E.U16 desc[UR12][R10.64+0x2], R25 ;  /* 0x000002190a005986 */ /* 0x000fe2000c10150c */
[C---:B------:R-:W-:Y:S01]  /*8410*/  ISETP.GT.AND P5, PT, R0.reuse, 0x9, P1 ;  /* 0x000000090000780c */ /* 0x040fe20000fa4270 */
[----:B------:R-:W-:Y:S01]  /*8420*/  IMAD.X R7, R11, 0x1, R7, P3 ;  /* 0x000000010b077824 */ /* 0x000fe200018e0607 */
        /* <DEDUP_REMOVED lines=13> */
[----:B0-----:R-:W-:Y:S01]  /*8500*/  @P3 IMAD.MOV.U32 R2, RZ, RZ, R6 ;  /* 0x000000ffff023224 */ /* 0x001fe200078e0006 */
[----:B------:R-:W-:Y:S01]  /*8510*/  F2FP.BF16.F32.PACK_AB R57, RZ, R57 ;  /* 0x00000039ff39723e */ /* 0x000fe200000010ff */
[----:B------:R-:W-:Y:S01]  /*8520*/  @P3 IMAD.MOV.U32 R3, RZ, RZ, R7 ;  /* 0x000000ffff033224 */ /* 0x000fe200078e0007 */
[----:B------:R-:W-:Y:S01]  /*8530*/  F2FP.BF16.F32.PACK_AB R58, RZ, R58 ;  /* 0x0000003aff3a723e */ /* 0x000fe200000010ff */
[-C--:B------:R-:W-:Y:S01]  /*8540*/  FMUL R66, R66, R8.reuse ;  /* 0x0000000842427220 */ /* 0x080fe20000400000 */
[----:B------:R-:W-:Y:S01]  /*8550*/  F2FP.BF16.F32.PACK_AB R59, RZ, R59 ;  /* 0x0000003bff3b723e */ /* 0x000fe200000010ff */
[-C--:B------:R-:W-:Y:S01]  /*8560*/  FMUL R67, R67, R8.reuse ;  /* 0x0000000843437220 */ /* 0x080fe20000400000 */
[----:B------:R0:W-:Y:S01]  /*8570*/  @P3 STG.E.U16 desc[UR12][R2.64+0x2], R27 ;  /* 0x0000021b02003986 */ /* 0x0001e2000c10150c */
        /* <DEDUP_REMOVED lines=21> */
[----:B------:R-:W-:Y:S01]  /*86d0*/  FMUL R73, R73, R8 ;  /* 0x0000000849497220 */ /* 0x000fe20000400000 */
[----:B------:R-:W-:Y:S01]  /*86e0*/  F2FP.BF16.F32.PACK_AB R65, RZ, R65 ;  /* 0x00000041ff41723e */ /* 0x000fe200000010ff */
[----:B------:R-:W-:Y:S01]  /*86f0*/  @P5 STG.E.U16 desc[UR12][R10.64+0x22], R33 ;  /* 0x000022210a005986 */ /* 0x000fe2000c10150c */
[----:B------:R-:W-:Y:S01]  /*8700*/  ISETP.GT.AND P5, PT, R0, 0x19, P1 ;  /* 0x000000190000780c */ /* 0x000fe20000fa4270 */
[--C-:B0-----:R-:W-:Y:S01]  /*8710*/  @P2 IMAD.MOV.U32 R2, RZ, RZ, R12.reuse ;  /* 0x000000ffff022224 */ /* 0x101fe200078e000c */
[----:B------:R-:W-:Y:S01]  /*8720*/  F2FP.BF16.F32.PACK_AB R66, RZ, R66 ;  /* 0x00000042ff42723e */ /* 0x000fe200000010ff */
[--C-:B------:R-:W-:Y:S01]  /*8730*/  @P2 IMAD.MOV.U32 R3, RZ, RZ, R13.reuse ;  /* 0x000000ffff032224 */ /* 0x100fe200078e000d */
[----:B------:R-:W-:Y:S01]  /*8740*/  F2FP.BF16.F32.PACK_AB R67, RZ, R67 ;  /* 0x00000043ff43723e */ /* 0x000fe200000010ff */
[----:B------:R-:W-:Y:S01]  /*8750*/  FMUL R74, R74, R8 ;  /* 0x000000084a4a7220 */ /* 0x000fe20000400000 */
[----:B------:R-:W-:Y:S01]  /*8760*/  F2FP.BF16.F32.PACK_AB R68, RZ, R68 ;  /* 0x00000044ff44723e */ /* 0x000fe200000010ff */
[-C--:B------:R-:W-:Y:S01]  /*8770*/  FMUL R75, R75, R8.reuse ;  /* 0x000000084b4b7220 */ /* 0x080fe20000400000 */
[----:B------:R0:W-:Y:S01]  /*8780*/  @P2 STG.E.U16 desc[UR12][R2.64+0x20], R34 ;  /* 0x0000202202002986 */ /* 0x0001e2000c10150c */
        /* <DEDUP_REMOVED lines=9> */
[----:B------:R-:W-:Y:S01]  /*8820*/  FMUL R80, R80, R8 ;  /* 0x0000000850507220 */ /* 0x000fe20000400000 */
[----:B------:R-:W-:Y:S01]  /*8830*/  F2FP.BF16.F32.PACK_AB R73, RZ, R73 ;  /* 0x00000049ff49723e */ /* 0x000fe200000010ff */
[--C-:B0-----:R-:W-:Y:S01]  /*8840*/  @P3 IMAD.MOV.U32 R2, RZ, RZ, R12.reuse ;  /* 0x000000ffff023224 */ /* 0x101fe200078e000c */
[----:B------:R-:W-:Y:S01]  /*8850*/  F2FP.BF16.F32.PACK_AB R74, RZ, R74 ;  /* 0x0000004aff4a723e */ /* 0x000fe200000010ff */
[--C-:B------:R-:W-:Y:S01]  /*8860*/  @P3 IMAD.MOV.U32 R3, RZ, RZ, R13.reuse ;  /* 0x000000ffff033224 */ /* 0x100fe200078e000d */
[----:B------:R-:W-:Y:S01]  /*8870*/  ISETP.GT.AND P6, PT, R0, 0x68, P0 ;  /* 0x000000680000780c */ /* 0x000fe200007c4270 */
[-C--:B------:R-:W-:Y:S01]  /*8880*/  FMUL R81, R81, R8.reuse ;  /* 0x0000000851517220 */ /* 0x080fe20000400000 */
[----:B------:R-:W-:Y:S01]  /*8890*/  F2FP.BF16.F32.PACK_AB R75, RZ, R75 ;  /* 0x0000004bff4b723e */ /* 0x000fe200000010ff */
[-C--:B------:R-:W-:Y:S01]  /*88a0*/  FMUL R82, R82, R8.reuse ;  /* 0x0000000852527220 */ /* 0x080fe20000400000 */
[----:B------:R0:W-:Y:S01]  /*88b0*/  @P3 STG.E.U16 desc[UR12][R2.64+0x22], R35 ;  /* 0x0000222302003986 */ /* 0x0001e2000c10150c */
        /* <DEDUP_REMOVED lines=17> */
[----:B------:R-:W-:Y:S01]  /*89d0*/  FMUL R8, R87, R8 ;  /* 0x0000000857087220 */ /* 0x000fe20000400000 */
[----:B------:R0:W-:Y:S01]  /*89e0*/  @P2 STG.E.U16 desc[UR12][R2.64+0x30], R38 ;  /* 0x0000302602002986 */ /* 0x0001e2000c10150c */
[----:B------:R-:W-:-:S02]  /*89f0*/  ISETP.GT.AND P2, PT, R0, 0x20, P0 ;  /* 0x000000200000780c */ /* 0x000fc40000744270 */
[----:B------:R-:W-:Y:S02]  /*8a00*/  F2FP.BF16.F32.PACK_AB R82, RZ, R82 ;  /* 0x00000052ff52723e */ /* 0x000fe400000010ff */
[----:B------:R-:W-:Y:S02]  /*8a10*/  F2FP.BF16.F32.PACK_AB R83, RZ, R83 ;  /* 0x00000053ff53723e */ /* 0x000fe400000010ff */
[----:B------:R-:W-:Y:S02]  /*8a20*/  F2FP.BF16.F32.PACK_AB R84, RZ, R84 ;  /* 0x00000054ff54723e */ /* 0x000fe400000010ff */
[----:B------:R-:W-:Y:S02]  /*8a30*/  F2FP.BF16.F32.PACK_AB R85, RZ, R85 ;  /* 0x00000055ff55723e */ /* 0x000fe400000010ff */
[----:B------:R-:W-:Y:S01]  /*8a40*/  F2FP.BF16.F32.PACK_AB R86, RZ, R86 ;  /* 0x00000056ff56723e */ /* 0x000fe200000010ff */
[----:B0-----:R-:W-:Y:S02]  /*8a50*/  @P3 IMAD.MOV.U32 R2, RZ, RZ, R12 ;  /* 0x000000ffff023224 */ /* 0x001fe400078e000c */
[----:B------:R-:W-:-:S05]  /*8a60*/  @P3 IMAD.MOV.U32 R3, RZ, RZ, R13 ;  /* 0x000000ffff033224 */ /* 0x000fca00078e000d */
[----:B------:R0:W-:Y:S01]  /*8a70*/  @P3 STG.E.U16 desc[UR12][R2.64+0x32], R39 ;  /* 0x0000322702003986 */ /* 0x0001e2000c10150c */
[----:B------:R-:W-:-:S03]  /*8a80*/  ISETP.GT.AND P3, PT, R0, 0x21, P0 ;  /* 0x000000210000780c */ /* 0x000fc60000764270 */
[----:B------:R-:W-:Y:S01]  /*8a90*/  @P4 STG.E.U16 desc[UR12][R10.64+0x40], R40 ;  /* 0x000040280a004986 */ /* 0x000fe2000c10150c */
[----:B------:R-:W-:-:S03]  /*8aa0*/  ISETP.GT.AND P4, PT, R0, 0x28, P1 ;  /* 0x000000280000780c */ /* 0x000fc60000f84270 */
[----:B------:R-:W-:Y:S01]  /*8ab0*/  @P5 STG.E.U16 desc[UR12][R10.64+0x42], R41 ;  /* 0x000042290a005986 */ /* 0x000fe2000c10150c */
[----:B------:R-:W-:Y:S01]  /*8ac0*/  ISETP.GT.AND P5, PT, R0, 0x29, P1 ;  /* 0x000000290000780c */ /* 0x000fe20000fa4270 */
[----:B0-----:R-:W-:Y:S02]  /*8ad0*/  @P2 IMAD.MOV.U32 R2, RZ, RZ, R12 ;  /* 0x000000ffff022224 */ /* 0x001fe400078e000c */
[----:B------:R-:W-:-:S05]  /*8ae0*/  @P2 IMAD.MOV.U32 R3, RZ, RZ, R13 ;  /* 0x000000ffff032224 */ /* 0x000fca00078e000d */
[----:B------:R0:W-:Y:S01]  /*8af0*/  @P2 STG.E.U16 desc[UR12][R2.64+0x40], R42 ;  /* 0x0000402a02002986 */ /* 0x0001e2000c10150c */
[----:B------:R-:W-:Y:S01]  /*8b00*/  ISETP.GT.AND P2, PT, R0, 0x28, P0 ;  /* 0x000000280000780c */ /* 0x000fe20000744270 */
        /* <DEDUP_REMOVED lines=111> */
[C---:B------:R-:W-:Y:S02]  /*9200*/  ISETP.GT.AND P3, PT, R0.reuse, 0x78, P1 ;  /* 0x000000780000780c */ /* 0x040fe40000f64270 */
[C---:B------:R-:W-:Y:S01]  /*9210*/  ISETP.GT.AND P1, PT, R0.reuse, 0x79, P1 ;  /* 0x000000790000780c */ /* 0x040fe20000f24270 */
[----:B------:R-:W-:Y:S01]  /*9220*/  @P4 STG.E.U16 desc[UR12][R10.64+0xe0], R80 ;  /* 0x0000e0500a004986 */ /* 0x000fe2000c10150c */
[C---:B------:R-:W-:Y:S02]  /*9230*/  ISETP.GT.AND P4, PT, R0.reuse, 0x71, P0 ;  /* 0x000000710000780c */ /* 0x040fe40000784270 */
[----:B------:R-:W-:Y:S01]  /*9240*/  ISETP.GT.AND P0, PT, R0, 0x79, P0 ;  /* 0x000000790000780c */ /* 0x000fe20000704270 */
[----:B------:R-:W-:Y:S01]  /*9250*/  @P2 STG.E.U16 desc[UR12][R10.64+0xe2], R81 ;  /* 0x0000e2510a002986 */ /* 0x000fe2000c10150c */
[----:B0-----:R-:W-:Y:S02]  /*9260*/  @P5 IMAD.MOV.U32 R2, RZ, RZ, R12 ;  /* 0x000000ffff025224 */ /* 0x001fe400078e000c */
[----:B------:R-:W-:-:S05]  /*9270*/  @P5 IMAD.MOV.U32 R3, RZ, RZ, R13 ;  /* 0x000000ffff035224 */ /* 0x000fca00078e000d */
[----:B------:R0:W-:Y:S02]  /*9280*/  @P5 STG.E.U16 desc[UR12][R2.64+0xe0], R82 ;  /* 0x0000e05202005986 */ /* 0x0001e4000c10150c */
[----:B0-----:R-:W-:Y:S02]  /*9290*/  @P4 IMAD.MOV.U32 R2, RZ, RZ, R12 ;  /* 0x000000ffff024224 */ /* 0x001fe400078e000c */
[----:B------:R-:W-:-:S05]  /*92a0*/  @P4 IMAD.MOV.U32 R3, RZ, RZ, R13 ;  /* 0x000000ffff034224 */ /* 0x000fca00078e000d */
[----:B------:R0:W-:Y:S04]  /*92b0*/  @P4 STG.E.U16 desc[UR12][R2.64+0xe2], R83 ;  /* 0x0000e25302004986 */ /* 0x0001e8000c10150c */
[----:B------:R1:W-:Y:S04]  /*92c0*/  @P3 STG.E.U16 desc[UR12][R10.64+0xf0], R84 ;  /* 0x0000f0540a003986 */ /* 0x0003e8000c10150c */
[----:B------:R1:W-:Y:S01]  /*92d0*/  @P1 STG.E.U16 desc[UR12][R10.64+0xf2], R85 ;  /* 0x0000f2550a001986 */ /* 0x0003e2000c10150c */
[----:B0-----:R-:W-:Y:S02]  /*92e0*/  @P6 IMAD.MOV.U32 R2, RZ, RZ, R12 ;  /* 0x000000ffff026224 */ /* 0x001fe400078e000c */
[----:B------:R-:W-:-:S05]  /*92f0*/  @P6 IMAD.MOV.U32 R3, RZ, RZ, R13 ;  /* 0x000000ffff036224 */ /* 0x000fca00078e000d */
[----:B------:R1:W-:Y:S01]  /*9300*/  @P6 STG.E.U16 desc[UR12][R2.64+0xf0], R86 ;  /* 0x0000f05602006986 */ /* 0x0003e2000c10150c */
[----:B------:R-:W-:Y:S05]  /*9310*/  @!P0 EXIT ;  /* 0x000000000000894d */ /* 0x000fea0003800000 */
[----:B------:R-:W-:-:S05]  /*9320*/  F2FP.BF16.F32.PACK_AB R8, RZ, R8 ;  /* 0x00000008ff08723e */ /* 0x000fca00000010ff */
[----:B------:R-:W-:Y:S01]  /*9330*/  STG.E.U16 desc[UR12][R12.64+0xf2], R8 ;  /* 0x0000f2080c007986 */ /* 0x000fe2000c10150c */
[----:B------:R-:W-:Y:S05]  /*9340*/  EXIT ;  /* 0x000000000000794d */ /* 0x000fea0003800000 */
.L_x_14:
[----:B------:R-:W-:-:S13]  /*9350*/  ISETP.NE.AND P0, PT, R5, RZ, PT ;  /* 0x000000ff0500720c */ /* 0x000fda0003f05270 */
[----:B------:R-:W-:Y:S05]  /*9360*/  @P0 EXIT ;  /* 0x000000000000094d */ /* 0x000fea0003800000 */
[----:B------:R-:W-:Y:S01]  /*9370*/  ELECT P0, URZ, PT ;  /* 0x00000000003f782f */ /* 0x000fe20003800000 */
[----:B------:R-:W-:-:S12]  /*9380*/  BSSY B0, `(.L_x_279) ;  /* 0x000007b000007945 */ /* 0x000fd80003800000 */
[----:B------:R-:W-:Y:S05]  /*9390*/  @!P0 BRA `(.L_x_280) ;  /* 0x0000000400e48947 */ /* 0x000fea0003800000 */
[----:B------:R-:W-:-:S13]  /*93a0*/  ISETP.GE.AND P0, PT, R3, 0x1, PT ;  /* 0x000000010300780c */ /* 0x000fda0003f06270 */
[----:B------:R-:W-:Y:S05]  /*93b0*/  @!P0 BRA `(.L_x_280) ;  /* 0x0000000400dc8947 */ /* 0x000fea0003800000 */
[----:B------:R-:W0:Y:S01]  /*93c0*/  S2R R18, SR_CgaCtaId ;  /* 0x0000000000127919 */ /* 0x000e220000008800 */
[----:B------:R-:W-:Y:S01]  /*93d0*/  IMAD.SHL.U32 R15, R12, 0x80, RZ ;  /* 0x000000800c0f7824 */ /* 0x000fe200078e00ff */
[----:B------:R-:W-:Y:S01]  /*93e0*/  ULDC UR4, c[0x0][0x384] ;  /* 0x0000e10000047ab9 */ /* 0x000fe20000000800 */
[----:B------:R-:W-:Y:S01]  /*93f0*/  IMAD R0, R16, R17, RZ ;  /* 0x0000001110007224 */ /* 0x000fe200078e02ff */
[----:B------:R-:W-:Y:S01]  /*9400*/  LOP3.LUT P0, RZ, R11, 0x1f, RZ, 0xc0, !PT ;  /* 0x0000001f0bff7812 */ /* 0x000fe2000780c0ff */
[----:B------:R-:W-:Y:S01]  /*9410*/  IMAD.HI.U32 R5, R15, UR4, RZ ;  /* 0x000000040f057c27 */ /* 0x000fe2000f8e00ff */
[----:B------:R-:W-:Y:S01]  /*9420*/  ULDC UR5, c[0x0][0x388] ;  /* 0x0000e20000057ab9 */ /* 0x000fe20000000800 */
[C---:B------:R-:W-:Y:S02]  /*9430*/  ISETP.NE.AND P1, PT, R14.reuse, RZ, PT ;  /* 0x000000ff0e00720c */ /* 0x040fe40003f25270 */
[----:B------:R-:W-:Y:S01]  /*9440*/  CS2R R10, SRZ ;  /* 0x00000000000a7805 */ /* 0x000fe2000001ff00 */
[----:B------:R-:W-:Y:S01]  /*9450*/  IMAD.SHL.U32 R21, R13, 0x80, RZ ;  /* 0x000000800d157824 */ /* 0x000fe200078e00ff */
[----:B------:R-:W-:Y:S01]  /*9460*/  ISETP.NE.OR P0, PT, R14, RZ, !P0 ;  /* 0x000000ff0e00720c */ /* 0x000fe20004705670 */
[----:B-----5:R-:W-:Y:S01]  /*9470*/  IMAD R8, R7, R0, 0x1 ;  /* 0x0000000107087424 */ /* 0x020fe200078e0200 */
[----:B------:R-:W-:Y:S01]  /*9480*/  LOP3.LUT R24, R2, 0x2, RZ, 0xfc, !PT ;  /* 0x0000000202187812 */ /* 0x000fe200078efcff */
[----:B------:R-:W-:Y:S01]  /*9490*/  IMAD.MOV.U32 R6, RZ, RZ, 0x1 ;  /* 0x00000001ff067424 */ /* 0x000fe200078e00ff */
[----:B------:R-:W-:Y:S01]  /*94a0*/  SHF.R.U32.HI R5, RZ, UR5, R5 ;  /* 0x00000005ff057c19 */ /* 0x000fe20008011605 */
[----:B---3--:R-:W-:-:S02]  /*94b0*/  IMAD.MOV.U32 R9, RZ, RZ, RZ ;  /* 0x000000ffff097224 */ /* 0x008fc400078e00ff */
[----:B------:R-:W-:Y:S02]  /*94c0*/  IMAD.MOV.U32 R12, RZ, RZ, RZ ;  /* 0x000000ffff0c7224 */ /* 0x000fe400078e00ff */
[----:B------:R-:W-:Y:S02]  /*94d0*/  VIADD R23, R21, 0x40 ;  /* 0x0000004015177836 */ /* 0x000fe40000000000 */
[C---:B0-----:R-:W-:Y:S02]  /*94e0*/  IMAD.SHL.U32 R4, R18.reuse, 0x400, RZ ;  /* 0x0000040012047824 */ /* 0x041fe400078e00ff */
[----:B------:R-:W-:-:S03]  /*94f0*/  IMAD.SHL.U32 R0, R18, 0x10, RZ ;  /* 0x0000001012007824 */ /* 0x000fc600078e00ff */
[----:B------:R-:W-:-:S07]  /*9500*/  LOP3.LUT R4, R4, 0x400, RZ, 0xc0, !PT ;  /* 0x0000040004047812 */ /* 0x000fce00078ec0ff */
.L_x_284:
[----:B------:R-:W0:Y:S01]  /*9510*/  S2R R14, SR_CgaCtaId ;  /* 0x00000000000e7919 */ /* 0x000e220000008800 */
[----:B------:R-:W-:-:S04]  /*9520*/  MOV R13, 0x400 ;  /* 0x00000400000d7802 */ /* 0x000fc80000000f00 */
[----:B0-----:R-:W-:Y:S02]  /*9530*/  LEA R22, R14, R13, 0x18 ;  /* 0x0000000d0e167211 */ /* 0x001fe400078ec0ff */
[----:B------:R-:W-:-:S03]  /*9540*/  SHF.L.U32 R13, R6, 0x1f, RZ ;  /* 0x0000001f060d7819 */ /* 0x000fc600000006ff */
[----:B------:R-:W-:-:S07]  /*9550*/  IMAD R20, R9, 0x8, R22 ;  /* 0x0000000809147824 */ /* 0x000fce00078e0216 */
.L_x_281:
[----:B0-----:R0:W1:Y:S02]  /*9560*/  SYNCS.PHASECHK.TRANS64.TRYWAIT P2, [R20+URZ+0x38070], R13 ;  /* 0x0380700d140075a7 */ /* 0x001064000804017f */
[----:B-1----:R-:W-:Y:S05]  /*9570*/  @!P2 NANOSLEEP.SYNCS 0x989680 ;  /* 0x009896800000a95d */ /* 0x002fea0003900000 */
[----:B------:R-:W1:Y:S02]  /*9580*/  @!P2 SYNCS.PHASECHK.TRANS64 P2, [R20+URZ+0x38070], R13 ;  /* 0x0380700d1400a5a7 */ /* 0x000e64000804007f */
[----:B-1----:R-:W-:Y:S05]  /*9590*/  @!P2 BRA `(.L_x_281) ;  /* 0xfffffffc00f0a947 */ /* 0x002fea000383ffff */
[----:B0-----:R-:W0:Y:S02]  /*95a0*/  @!P1 LDC R13, c[0x0][0x500] ;  /* 0x00014000ff0d9b82 */ /* 0x001e240000000800 */
[----:B0-----:R0:W-:Y:S02]  /*95b0*/  @!P1 SYNCS.ARRIVE.TRANS64 RZ, [R20+URZ+0x38000], R13 ;  /* 0x0380000d14ff99a7 */ /* 0x0011e4000800003f */
[----:B0-----:R-:W-:-:S04]  /*95c0*/  PRMT R13, R24, 0x9910, RZ ;  /* 0x00009910180d7816 */ /* 0x001fc800000000ff */
[----:B------:R-:W-:-:S13]  /*95d0*/  ISETP.NE.AND P2, PT, R13, 0x2, PT ;  /* 0x000000020d00780c */ /* 0x000fda0003f45270 */
[----:B------:R-:W-:Y:S05]  /*95e0*/  @P2 BRA `(.L_x_282) ;  /* 0x0000000000042947 */ /* 0x000fea0003800000 */
[----:B------:R-:W-:Y:S01]  /*95f0*/  BPT.TRAP 0x1 ;  /* 0x000000040000795c */ /* 0x000fe20000300000 */
.L_x_282:
[----:B------:R-:W-:Y:S05]  /*9600*/  @P0 BRA `(.L_x_283) ;  /* 0x0000000000040947 */ /* 0x000fea0003800000 */
[----:B------:R-:W-:Y:S01]  /*9610*/  BPT.TRAP 0x1 ;  /* 0x000000040000795c */ /* 0x000fe20000300000 */
.L_x_283:
[----:B------:R-:W0:Y:S01]  /*9620*/  LDC R14, c[0x0][0x380] ;  /* 0x0000e000ff0e7b82 */ /* 0x000e220000000800 */
[----:B------:R-:W-:Y:S01]  /*9630*/  R2UR UR4, R5 ;  /* 0x00000000050472ca */ /* 0x000fe200000e0000 */
[----:B------:R-:W-:Y:S01]  /*9640*/  IMAD R13, R9, 0x1000, R4 ;  /* 0x00001000090d7824 */ /* 0x000fe200078e0204 */
[----:B------:R-:W-:Y:S01]  /*9650*/  R2UR UR10, R15 ;  /* 0x000000000f0a72ca */ /* 0x000fe200000e0000 */
[----:B------:R-:W-:Y:S01]  /*9660*/  ULDC UR28, c[0x0][0x38c] ;  /* 0x0000e300001c7ab9 */ /* 0x000fe20000000800 */
[C---:B------:R-:W-:Y:S01]  /*9670*/  R2UR UR26, R12.reuse ;  /* 0x000000000c1a72ca */ /* 0x040fe200000e0000 */
[----:B------:R-:W-:Y:S01]  /*9680*/  IMAD R13, R13, 0x2, R22 ;  /* 0x000000020d0d7824 */ /* 0x000fe200078e0216 */
[----:B------:R-:W-:Y:S01]  /*9690*/  UISETP.NE.AND UP0, UPT, UR28, 0x1, UPT ;  /* 0x000000011c00788c */ /* 0x000fe2000bf05270 */
[----:B------:R-:W1:Y:S01]  /*96a0*/  LDC.64 R16, c[0x0][0x3b8] ;  /* 0x0000ee00ff107b82 */ /* 0x000e620000000a00 */
[----:B------:R-:W-:Y:S01]  /*96b0*/  VIADD R12, R12, 0x1 ;  /* 0x000000010c0c7836 */ /* 0x000fe20000000000 */
[----:B------:R-:W-:Y:S01]  /*96c0*/  R2UR UR5, R22 ;  /* 0x00000000160572ca */ /* 0x000fe200000e0000 */
[----:B------:R-:W-:Y:S01]  /*96d0*/  ULDC.64 UR32, c[0x0][0x198] ;  /* 0x0000660000207ab9 */ /* 0x000fe20000000a00 */
[----:B------:R-:W-:Y:S01]  /*96e0*/  R2UR UR11, R13 ;  /* 0x000000000d0b72ca */ /* 0x000fe200000e0000 */
[----:B------:R-:W-:Y:S01]  /*96f0*/  ULDC.64 UR18, c[0x0][0x3b0] ;  /* 0x0000ec0000127ab9 */ /* 0x000fe20000000a00 */
[----:B------:R-:W-:Y:S01]  /*9700*/  R2UR UR25, R20 ;  /* 0x00000000141972ca */ /* 0x000fe200000e0000 */
[----:B------:R-:W-:Y:S01]  /*9710*/  ULDC.64 UR22, c[0x0][0x3d0] ;  /* 0x0000f40000167ab9 */ /* 0x000fe20000000a00 */
[----:B------:R-:W1:Y:S01]  /*9720*/  LDC.64 R18, c[0x0][0x3d8] ;  /* 0x0000f600ff127b82 */ /* 0x000e620000000a00 */
[----:B------:R-:W-:Y:S01]  /*9730*/  R2UR UR24, R9 ;  /* 0x00000000091872ca */ /* 0x000fe200000e0000 */
[----:B------:R-:W-:Y:S01]  /*9740*/  @UP0 ULDC.64 UR16, c[0x0][0x390] ;  /* 0x0000e40000100ab9 */ /* 0x000fe20000000a00 */
[----:B------:R-:W-:Y:S01]  /*9750*/  VIADD R8, R8, 0xffffffff ;  /* 0xffffffff08087836 */ /* 0x000fe20000000000 */
[----:B------:R-:W-:Y:S01]  /*9760*/  R2UR UR20, R11 ;  /* 0x000000000b1472ca */ /* 0x000fe200000e0000 */
[----:B------:R-:W-:Y:S01]  /*9770*/  UIADD3 UR6, UP1, UR32, 0xf0, URZ ;  /* 0x000000f020067890 */ /* 0x000fe2000ff3e03f */
[----:B------:R-:W-:Y:S01]  /*9780*/  R2UR UR21, R10 ;  /* 0x000000000a1572ca */ /* 0x000fe200000e0000 */
[----:B------:R-:W-:Y:S01]  /*9790*/  USHF.L.U32 UR26, UR26, 0x5, URZ ;  /* 0x000000051a1a7899 */ /* 0x000fe2000800063f */
[----:B0-----:R-:W-:Y:S01]  /*97a0*/  ISETP.NE.AND P2, PT, R14, 0x1, PT ;  /* 0x000000010e00780c */ /* 0x001fe20003f45270 */
[----:B------:R-:W-:Y:S01]  /*97b0*/  UIADD3.X UR7, URZ, UR33, URZ, UP1, !UPT ;  /* 0x000000213f077290 */ /* 0x000fe20008ffe43f */
[----:B------:R-:W-:Y:S01]  /*97c0*/  ISETP.GT.AND P5, PT, R8, 0x1, PT ;  /* 0x000000010800780c */ /* 0x000fe20003fa4270 */
[----:B------:R-:W-:Y:S01]  /*97d0*/  UIADD3 UR25, UR25, 0x38000, URZ ;  /* 0x0003800019197890 */ /* 0x000fe2000fffe03f */
[----:B------:R-:W-:Y:S01]  /*97e0*/  VIADD R9, R9, 0x1 ;  /* 0x0000000109097836 */ /* 0x000fe20000000000 */
[----:B------:R-:W-:Y:S01]  /*97f0*/  UMOV UR30, 0x30000 ;  /* 0x00030000001e7882 */ /* 0x000fe20000000000 */
[----:B------:R-:W-:Y:S01]  /*9800*/  ULEA UR24, UR24, UR5, 0xd ;  /* 0x0000000518187291 */ /* 0x000fe2000f8e683f */
[----:B------:R-:W-:-:S02]  /*9810*/  UMOV UR14, 0x0 ;  /* 0x00000000000e7882 */ /* 0x000fc40000000000 */
[C---:B------:R-:W-:Y:S01]  /*9820*/  ISETP.NE.AND P4, PT, R9.reuse, 0xe, PT ;  /* 0x0000000e0900780c */ /* 0x040fe20003f85270 */
[----:B------:R-:W-:Y:S01]  /*9830*/  UMOV UR15, 0x10000000 ;  /* 0x10000000000f7882 */ /* 0x000fe20000000000 */
[----:B------:R-:W-:Y:S01]  /*9840*/  UMOV UR12, UR20 ;  /* 0x00000014000c7c82 */ /* 0x000fe20008000000 */
[----:B------:R-:W-:Y:S01]  /*9850*/  UMOV UR13, UR21 ;  /* 0x00000015000d7c82 */ /* 0x000fe20008000000 */
[----:B------:R-:W-:Y:S01]  /*9860*/  @P2 IMAD.U32 R25, RZ, RZ, UR4 ;  /* 0x00000004ff192e24 */ /* 0x000fe2000f8e00ff */
[----:B------:R-:W-:Y:S01]  /*9870*/  SEL R9, R9, RZ, P4 ;  /* 0x000000ff09097207 */ /* 0x000fe20002000000 */
[----:B-1----:R-:W-:-:S03]  /*9880*/  IMAD R13, R11, R16, R18 ;  /* 0x000000100b0d7224 */ /* 0x002fc600078e0212 */
[----:B------:R-:W-:Y:S02]  /*9890*/  @P2 R2UR UR10, R25 ;  /* 0x00000000190a22ca */ /* 0x000fe400000e0000 */
[----:B------:R-:W-:-:S04]  /*98a0*/  ISETP.NE.AND P2, PT, R12, R7, PT ;  /* 0x000000070c00720c */ /* 0x000fc80003f45270 */
[----:B------:R-:W-:-:S07]  /*98b0*/  SEL R12, R12, RZ, P2 ;  /* 0x000000ff0c0c7207 */ /* 0x000fce0001000000 */
[----:B------:R-:W-:Y:S02]  /*98c0*/  UIADD3 UR4, -UR10, URZ, URZ ;  /* 0x0000003f0a047290 */ /* 0x000fe4000fffe13f */
[----:B------:R-:W-:Y:S01]  /*98d0*/  UIMAD.WIDE.U32 UR8, UR10, UR16, URZ ;  /* 0x000000100a0872a5 */ /* 0x000fe2000f8e003f */
[----:B------:R-:W-:Y:S01]  /*98e0*/  R2UR UR16, R0 ;  /* 0x00000000001072ca */ /* 0x000fe200000e0000 */
[----:B------:R-:W-:Y:S02]  /*98f0*/  UMOV UR29, UR10 ;  /* 0x0000000a001d7c82 */ /* 0x000fe40008000000 */
[----:B------:R-:W-:Y:S01]  /*9900*/  IMAD R16, R14, UR4, R15 ;  /* 0x000000040e107c24 */ /* 0x000fe2000f8e020f */
[----:B------:R-:W-:Y:S01]  /*9910*/  @UP0 USHF.R.U32.HI UR29, URZ, UR17, UR9 ;  /* 0x000000113f1d0299 */ /* 0x000fe20008011609 */
[----:B------:R-:W-:Y:S01]  /*9920*/  IMAD R14, R10, R17, R19 ;  /* 0x000000110a0e7224 */ /* 0x000fe200078e0213 */
[----:B------:R-:W-:Y:S02]  /*9930*/  UIADD3 UR4, UP2, UR32, 0x1f0, URZ ;  /* 0x000001f020047890 */ /* 0x000fe4000ff5e03f */
[----:B------:R-:W-:Y:S01]  /*9940*/  R2UR UR27, R16 ;  /* 0x00000000101b72ca */ /* 0x000fe200000e0000 */
[----:B------:R-:W-:Y:S01]  /*9950*/  UIADD3 UR8, -UR29, URZ, URZ ;  /* 0x0000003f1d087290 */ /* 0x000fe2000fffe13f */
[----:B------:R-:W0:Y:S01]  /*9960*/  LDC R16, c[0x0][0x3c8] ;  /* 0x0000f200ff107b82 */ /* 0x000e220000000800 */
[----:B------:R-:W-:Y:S01]  /*9970*/  PRMT R13, R13, 0x40, R14 ;  /* 0x000000400d0d7816 */ /* 0x000fe2000000000e */
[----:B------:R-:W-:Y:S01]  /*9980*/  UIADD3.X UR5, URZ, UR33, URZ, UP2, !UPT ;  /* 0x000000213f057290 */ /* 0x000fe200097fe43f */
[----:B------:R-:W-:Y:S01]  /*9990*/  VIADD R14, R10, 0x1 ;  /* 0x000000010a0e7836 */ /* 0x000fe20000000000 */
[----:B------:R-:W-:Y:S01]  /*99a0*/  UIMAD UR28, UR28, UR8, UR10 ;  /* 0x000000081c1c72a4 */ /* 0x000fe2000f8e020a */
[----:B------:R-:W-:Y:S01]  /*99b0*/  R2UR UR9, R13 ;  /* 0x000000000d0972ca */ /* 0x000fe200000e0000 */
[----:B------:R-:W-:Y:S01]  /*99c0*/  VIADD R13, R11, 0x1 ;  /* 0x000000010b0d7836 */ /* 0x000fe20000000000 */
[----:B------:R-:W-:Y:S01]  /*99d0*/  R2UR UR10, R23 ;  /* 0x00000000170a72ca */ /* 0x000fe200000e0000 */
[----:B------:R-:W-:Y:S01]  /*99e0*/  @P2 IMAD.MOV R13, RZ, RZ, R11 ;  /* 0x000000ffff0d2224 */ /* 0x000fe200078e020b */
[----:B------:R-:W-:Y:S01]  /*99f0*/  UIMAD UR28, UR28, UR19, UR23 ;  /* 0x000000131c1c72a4 */ /* 0x000fe2000f8e0217 */
[----:B------:R-:W-:Y:S01]  /*9a00*/  SEL R11, RZ, 0x1, P4 ;  /* 0x00000001ff0b7807 */ /* 0x000fe20002000000 */
[----:B------:R-:W-:Y:S01]  /*9a10*/  UIMAD UR27, UR27, UR18, UR22 ;  /* 0x000000121b1b72a4 */ /* 0x000fe2000f8e0216 */
[----:B------:R-:W-:Y:S01]  /*9a20*/  R2UR UR18, R21 ;  /* 0x00000000151272ca */ /* 0x000fe200000e0000 */
[----:B------:R-:W-:Y:S01]  /*9a30*/  ULOP3.LUT UR19, UR26, 0x10, UR16, 0xf8, !UPT ;  /* 0x000000101a137892 */ /* 0x000fe2000f8ef810 */
[----:B------:R-:W-:Y:S01]  /*9a40*/  LOP3.LUT R6, R6, R11, RZ, 0x3c, !PT ;  /* 0x0000000b06067212 */ /* 0x000fe200078e3cff */
[----:B------:R-:W-:-:S02]  /*9a50*/  UIADD3 UR16, UR11, 0x1c000, URZ ;  /* 0x0001c0000b107890 */ /* 0x000fc4000fffe03f */
[----:B------:R-:W-:Y:S02]  /*9a60*/  UIADD3 UR8, UR11, 0x1d000, URZ ;  /* 0x0001d0000b087890 */ /* 0x000fe4000fffe03f */
[----:B------:R-:W-:Y:S01]  /*9a70*/  UPRMT UR22, UR9, 0x5410, URZ ;  /* 0x0000541009167896 */ /* 0x000fe2000800003f */
[----:B------:R-:W-:Y:S02]  /*9a80*/  UMOV UR17, UR25 ;  /* 0x0000001900117c82 */ /* 0x000fe40008000000 */
[----:B------:R-:W-:Y:S01]  /*9a90*/  UMOV UR9, UR25 ;  /* 0x0000001900097c82 */ /* 0x000fe20008000000 */
[----:B------:R-:W-:Y:S01]  /*9aa0*/  UMOV UR11, UR19 ;  /* 0x00000013000b7c82 */ /* 0x000fe20008000000 */
[----:B0-----:R-:W-:-:S04]  /*9ab0*/  ISETP.NE.AND P3, PT, R13, R16, PT ;  /* 0x000000100d00720c */ /* 0x001fc80003f65270 */
[----:B------:R0:W-:Y:S01]  /*9ac0*/  UTMALDG.4D.IM2COL [UR24], [UR6], UR22 ;  /* 0x00000018060073b4 */ /* 0x0001e20008058016 */
[----:B------:R-:W-:Y:S01]  /*9ad0*/  SEL R11, R13, RZ, P3 ;  /* 0x000000ff0d0b7207 */ /* 0x000fe20001800000 */
[----:B------:R0:W-:Y:S07]  /*9ae0*/  UTMALDG.4D.MULTICAST [UR16], [UR4], UR30, desc[UR14] ;  /* 0x00000e10040073b4 */ /* 0x0001ee000801981e */
[----:B------:R-:W-:-:S04]  /*9af0*/  @P3 IMAD.MOV R14, RZ, RZ, R10 ;  /* 0x000000ffff0e3224 */ /* 0x000fc800078e020a */
[----:B------:R-:W-:Y:S01]  /*9b00*/  IMAD.MOV.U32 R10, RZ, RZ, R14 ;  /* 0x000000ffff0a7224 */ /* 0x000fe200078e000e */
[----:B------:R0:W-:Y:S02]  /*9b10*/  UTMALDG.4D.MULTICAST [UR8], [UR4], UR30, desc[UR14] ;  /* 0x00000e08040073b4 */ /* 0x0001e4000801981e */
[----:B0-----:R-:W-:Y:S05]  /*9b20*/  @P5 BRA `(.L_x_284) ;  /* 0xfffffff800785947 */ /* 0x001fea000383ffff */
.L_x_280:
[----:B------:R-:W-:Y:S05]  /*9b30*/  BSYNC B0 ;  /* 0x0000000000007941 */ /* 0x000fea0003800000 */
.L_x_279:
[----:B------:R-:W-:Y:S01]  /*9b40*/  ISETP.GE.U32.AND P0, PT, R3, 0xe, PT ;  /* 0x0000000e0300780c */ /* 0x000fe20003f06070 */
[----:B------:R-:W-:-:S12]  /*9b50*/  IMAD.MOV.U32 R0, RZ, RZ, 0x1 ;  /* 0x00000001ff007424 */ /* 0x000fd800078e00ff */
[----:B------:R-:W-:Y:S05]  /*9b60*/  @!P0 BRA `(.L_x_285) ;  /* 0x00000000001c8947 */ /* 0x000fea0003800000 */
[----:B------:R-:W-:-:S05]  /*9b70*/  SHF.R.U32.HI R4, RZ, 0x1, R3 ;  /* 0x00000001ff047819 */ /* 0x000fca0000011603 */
[----:B------:R-:W-:-:S05]  /*9b80*/  IMAD.WIDE.U32 R4, R4, -0x6db6db6d, RZ ;  /* 0x9249249304047825 */ /* 0x000fca00078e00ff */
[----:B------:R-:W-:-:S04]  /*9b90*/  SHF.R.U32.HI R0, RZ, 0x2, R5 ;  /* 0x00000002ff007819 */ /* 0x000fc80000011605 */
[----:B------:R-:W-:-:S04]  /*9ba0*/  LOP3.LUT R0, R0, 0x1, RZ, 0xc0, !PT ;  /* 0x0000000100007812 */ /* 0x000fc800078ec0ff */
[----:B------:R-:W-:-:S04]  /*9bb0*/  ISETP.NE.U32.AND P0, PT, R0, 0x1, PT ;  /* 0x000000010000780c */ /* 0x000fc80003f05070 */
[----:B------:R-:W-:-:S04]  /*9bc0*/  ISETP.NE.U32.AND.EX P0, PT, RZ, RZ, PT, P0 ;  /* 0x000000ffff00720c */ /* 0x000fc80003f05100 */
[----:B------:R-:W-:-:S09]  /*9bd0*/  SEL R0, RZ, 0x1, !P0 ;  /* 0x00000001ff007807 */ /* 0x000fd20004000000 */
.L_x_285:
[----:B------:R-:W-:Y:S05]  /*9be0*/  WARPSYNC.ALL ;  /* 0x0000000000007948 */ /* 0x000fea0003800000 */
[----:B------:R-:W-:-:S13]  /*9bf0*/  ELECT P0, URZ, PT ;  /* 0x00000000003f782f */ /* 0x000fda0003800000 */
[----:B------:R-:W-:Y:S05]  /*9c00*/  @!P0 EXIT ;  /* 0x000000000000894d */ /* 0x000fea0003800000 */
[----:B------:R-:W-:-:S04]  /*9c10*/  LOP3.LUT R2, R2, 0x2, RZ, 0xfc, !PT ;  /* 0x0000000202027812 */ /* 0x000fc800078efcff */
[----:B------:R-:W-:-:S13]  /*9c20*/  ISETP.NE.AND P0, PT, R2, 0x3, PT ;  /* 0x000000030200780c */ /* 0x000fda0003f05270 */
[----:B------:R-:W-:Y:S05]  /*9c30*/  @!P0 BRA `(.L_x_286) ;  /* 0x0000000000048947 */ /* 0x000fea0003800000 */
[----:B------:R-:W-:Y:S01]  /*9c40*/  BPT.TRAP 0x1 ;  /* 0x000000040000795c */ /* 0x000fe20000300000 */
.L_x_286:
[----:B------:R-:W0:Y:S01]  /*9c50*/  S2R R7, SR_CgaCtaId ;  /* 0x0000000000077919 */ /* 0x000e220000008800 */
[----:B------:R-:W-:Y:S02]  /*9c60*/  SHF.R.U32.HI R4, RZ, 0x1, R3 ;  /* 0x00000001ff047819 */ /* 0x000fe40000011603 */
[----:B------:R-:W-:-:S03]  /*9c70*/  MOV R2, 0x400 ;  /* 0x0000040000027802 */ /* 0x000fc60000000f00 */
[----:B------:R-:W-:-:S05]  /*9c80*/  IMAD.WIDE.U32 R4, R4, -0x6db6db6d, RZ ;  /* 0x9249249304047825 */ /* 0x000fca00078e00ff */
[----:B------:R-:W-:Y:S02]  /*9c90*/  SHF.R.U32.HI R4, RZ, 0x2, R5 ;  /* 0x00000002ff047819 */ /* 0x000fe40000011605 */
[----:B------:R-:W-:-:S03]  /*9ca0*/  SHF.L.U32 R5, R0, 0x1f, RZ ;  /* 0x0000001f00057819 */ /* 0x000fc600000006ff */
[----:B------:R-:W-:Y:S01]  /*9cb0*/  IMAD R3, R4, -0xe, R3 ;  /* 0xfffffff204037824 */ /* 0x000fe200078e0203 */
[----:B0-----:R-:W-:-:S05]  /*9cc0*/  LEA R2, R7, R2, 0x18 ;  /* 0x0000000207027211 */ /* 0x001fca00078ec0ff */
[----:B------:R-:W-:-:S04]  /*9cd0*/  VIADD R2, R2, 0x38070 ;  /* 0x0003807002027836 */ /* 0x000fc80000000000 */
[----:B------:R-:W-:-:S07]  /*9ce0*/  IMAD R4, R3, 0x8, R2 ;  /* 0x0000000803047824 */ /* 0x000fce00078e0202 */
.L_x_287:
[----:B0-----:R0:W1:Y:S02]  /*9cf0*/  SYNCS.PHASECHK.TRANS64.TRYWAIT P0, [R4+URZ], R5 ;  /* 0x00000005040075a7 */ /* 0x001064000800017f */
[----:B-1----:R-:W-:Y:S05]  /*9d00*/  @!P0 NANOSLEEP.SYNCS 0x989680 ;  /* 0x009896800000895d */ /* 0x002fea0003900000 */
[----:B------:R-:W1:Y:S02]  /*9d10*/  @!P0 SYNCS.PHASECHK.TRANS64 P0, [R4+URZ], R5 ;  /* 0x00000005040085a7 */ /* 0x000e64000800007f */
[----:B-1----:R-:W-:Y:S05]  /*9d20*/  @!P0 BRA `(.L_x_287) ;  /* 0xfffffffc00f08947 */ /* 0x002fea000383ffff */
[----:B------:R-:W-:-:S05]  /*9d30*/  VIADD R3, R3, 0x1 ;  /* 0x0000000103037836 */ /* 0x000fca0000000000 */
[----:B------:R-:W-:-:S04]  /*9d40*/  ISETP.NE.AND P0, PT, R3, 0xe, PT ;  /* 0x0000000e0300780c */ /* 0x000fc80003f05270 */
[----:B0-----:R-:W-:Y:S02]  /*9d50*/  SEL R5, RZ, 0x1, P0 ;  /* 0x00000001ff057807 */ /* 0x001fe40000000000 */
[----:B------:R-:W-:Y:S02]  /*9d60*/  SEL R3, R3, RZ, P0 ;  /* 0x000000ff03037207 */ /* 0x000fe40000000000 */
[----:B------:R-:W-:-:S03]  /*9d70*/  LOP3.LUT R7, R0, R5, RZ, 0x3c, !PT ;  /* 0x0000000500077212 */ /* 0x000fc600078e3cff */
[----:B------:R-:W-:Y:S01]  /*9d80*/  IMAD R0, R3, 0x8, R2 ;  /* 0x0000000803007824 */ /* 0x000fe200078e0202 */
[----:B------:R-:W-:-:S07]  /*9d90*/  SHF.L.U32 R5, R7, 0x1f, RZ ;  /* 0x0000001f07057819 */ /* 0x000fce00000006ff */
.L_x_288:
        /* <DEDUP_REMOVED lines=11> */
.L_x_289:
        /* <DEDUP_REMOVED lines=11> */
.L_x_290:
        /* <DEDUP_REMOVED lines=11> */
.L_x_291:
        /* <DEDUP_REMOVED lines=11> */
.L_x_292:
        /* <DEDUP_REMOVED lines=11> */
.L_x_293:
        /* <DEDUP_REMOVED lines=11> */
.L_x_294:
        /* <DEDUP_REMOVED lines=11> */
.L_x_295:
        /* <DEDUP_REMOVED lines=11> */
.L_x_296:
        /* <DEDUP_REMOVED lines=11> */
.L_x_297:
        /* <DEDUP_REMOVED lines=11> */
.L_x_298:
        /* <DEDUP_REMOVED lines=11> */
.L_x_299:
        /* <DEDUP_REMOVED lines=11> */
.L_x_300:
[----:B0-----:R0:W1:Y:S02]  /*a5e0*/  SYNCS.PHASECHK.TRANS64.TRYWAIT P0, [R3+URZ], R0 ;  /* 0x00000000030075a7 */ /* 0x001064000800017f */
[----:B-1----:R-:W-:Y:S05]  /*a5f0*/  @!P0 NANOSLEEP.SYNCS 0x989680 ;  /* 0x009896800000895d */ /* 0x002fea0003900000 */
[----:B------:R-:W1:Y:S02]  /*a600*/  @!P0 SYNCS.PHASECHK.TRANS64 P0, [R3+URZ], R0 ;  /* 0x00000000030085a7 */ /* 0x000e64000800007f */
[----:B-1----:R-:W-:Y:S05]  /*a610*/  @P0 EXIT ;  /* 0x000000000000094d */ /* 0x002fea0003800000 */
[----:B------:R-:W-:Y:S05]  /*a620*/  BRA `(.L_x_300) ;  /* 0xfffffffc00ec7947 */ /* 0x000fea000383ffff */
.L_x_301:
[----:B------:R-:W-:-:S00]  /*a630*/  BRA `(.L_x_301) ;  /* 0xfffffffc00fc7947 */ /* 0x000fc0000383ffff */
[----:B------:R-:W-:-:S00]  /*a640*/  NOP ;  /* 0x0000000000007918 */ /* 0x000fc00000000000 */
        /* <DEDUP_REMOVED lines=11> */
.L_x_302:


//--------------------- .nv.shared._ZN7cutlass13device_kernelINS_4conv6kernel13ConvUniversalINS1_16ConvProblemShapeILNS1_8OperatorE1ELi2EEENS1_10collective14CollectiveConvINS1_46MainloopSm90TmaGmmaWarpSpecializedImplicitGemmILS5_1ELi14ELi2EN4cute5tupleIJNSA_1CILi2EEENSC_ILi1EEESE_EEENS1_36KernelImplicitTmaWarpSpecializedSm90ELi1EEENSB_IJNSC_ILi128EEESI_NSB_IJNSC_ILi32EEEEEEEEENS_10bfloat16_tESM_NSA_8TiledMMAINSA_8MMA_AtomIJNSA_4SM904GMMA28MMA_64x128x16_F32BF16BF16_SSILNSQ_5MajorE0ELSS_1ELNSQ_7ScaleInE1ELST_1EEEEEENSA_6LayoutINSB_IJSE_SE_SE_EEENSB_IJNSC_ILi0EEESY_SY_EEEEENSB_IJNSA_10UnderscoreES11_S11_EEEEENS7_6detail26Sm90ImplicitGemmTileTraitsINSA_20SM90_TMA_LOAD_IM2COLENSA_14ComposedLayoutINSA_7SwizzleILi2ELi4ELi3EEENSA_18smem_ptr_flag_bitsILi16EEENSW_INSB_IJNSB_IJNSC_ILi8EEENSC_ILi16EEEEEENSB_IJSJ_SE_EEENSB_IJSE_NSC_ILi14EEEEEEEEENSB_IJNSB_IJSJ_NSC_ILi256EEEEEENSB_IJSE_SY_EEENSB_IJSY_NSC_ILi4096EEEEEEEEEEEEEvEENS15_INSA_23SM90_TMA_LOAD_MULTICASTENS17_INS18_ILi3ELi4ELi3EEES1B_NSW_INSB_IJNSB_IJNSC_ILi64EEESD_EEENSB_IJS1C_NSC_ILi4EEEEEES1H_EEENSB_IJNSB_IJSE_NSC_ILi2048EEEEEENSB_IJS1U_NSC_ILi512EEEEEES1N_EEEEEEEvEEEENS_8epilogue10collective6detail29Sm90TmaWarpSpecializedAdapterINS29_15DefaultEpilogueISM_NSB_IJNSB_IJlllEEESE_SY_EEES2E_NS28_6thread17LinearCombinationISM_Li1EffLNS2F_9ScaleType4KindE0ELNS_15FloatRoundStyleE2ESM_EENS_4gemm15EpilogueDefaultEEEEEvvEEEEvNT_6ParamsE --------------------------
	.section	.nv.shared._ZN7cutlass13device_kernelINS_4conv6kernel13ConvUniversalINS1_16ConvProblemShapeILNS1_8OperatorE1ELi2EEENS1_10collective14CollectiveConvINS1_46MainloopSm90TmaGmmaWarpSpecializedImplicitGemmILS5_1ELi14ELi2EN4cute5tupleIJNSA_1CILi2EEENSC_ILi1EEESE_EEENS1_36KernelImplicitTmaWarpSpecializedSm90ELi1EEENSB_IJNSC_ILi128EEESI_NSB_IJNSC_ILi32EEEEEEEEENS_10bfloat16_tESM_NSA_8TiledMMAINSA_8MMA_AtomIJNSA_4SM904GMMA28MMA_64x128x16_F32BF16BF16_SSILNSQ_5MajorE0ELSS_1ELNSQ_7ScaleInE1ELST_1EEEEEENSA_6LayoutINSB_IJSE_SE_SE_EEENSB_IJNSC_ILi0EEESY_SY_EEEEENSB_IJNSA_10UnderscoreES11_S11_EEEEENS7_6detail26Sm90ImplicitGemmTileTraitsINSA_20SM90_TMA_LOAD_IM2COLENSA_14ComposedLayoutINSA_7SwizzleILi2ELi4ELi3EEENSA_18smem_ptr_flag_bitsILi16EEENSW_INSB_IJNSB_IJNSC_ILi8EEENSC_ILi16EEEEEENSB_IJSJ_SE_EEENSB_IJSE_NSC_ILi14EEEEEEEEENSB_IJNSB_IJSJ_NSC_ILi256EEEEEENSB_IJSE_SY_EEENSB_IJSY_NSC_ILi4096EEEEEEEEEEEEEvEENS15_INSA_23SM90_TMA_LOAD_MULTICASTENS17_INS18_ILi3ELi4ELi3EEES1B_NSW_INSB_IJNSB_IJNSC_ILi64EEESD_EEENSB_IJS1C_NSC_ILi4EEEEEES1H_EEENSB_IJNSB_IJSE_NSC_ILi2048EEEEEENSB_IJS1U_NSC_ILi512EEEEEES1N_EEEEEEEvEEEENS_8epilogue10collective6detail29Sm90TmaWarpSpecializedAdapterINS29_15DefaultEpilogueISM_NSB_IJNSB_IJlllEEESE_SY_EEES2E_NS28_6thread17LinearCombinationISM_Li1EffLNS2F_9ScaleType4KindE0ELNS_15FloatRoundStyleE2ESM_EENS_4gemm15EpilogueDefaultEEEEEvvEEEEvNT_6ParamsE,"aw",@nobits
	.sectionflags	@""
	.align	16
	.zero		1024


//--------------------- .nv.shared.reserved.0     --------------------------
	.section	.nv.shared.reserved.0,"aw",@nobits
	.weak		__nv_reservedSMEM_offset_0_alias
	.size		__nv_reservedSMEM_offset_0_alias, 0, 0
	.other		__nv_reservedSMEM_offset_0_alias,@"STO_CUDA_RESERVED_SHARED STV_DEFAULT"
__nv_reservedSMEM_offset_0_alias:
	.zero		0


//--------------------- .nv.global                --------------------------
	.section	.nv.global,"aw",@nobits
.nv.global:
	.type		_ZN39_INTERNAL_ed1ae791_4_k_cu_bd9aec2d_29654cute1_E,@object
	.size		_ZN39_INTERNAL_ed1ae791_4_k_cu_bd9aec2d_29654cute1_E,(_ZN39_INTERNAL_ed1ae791_4_k_cu_bd9aec2d_29654cuda3std3__45__cpo6cbeginE - _ZN39_INTERNAL_ed1ae791_4_k_cu_bd9aec2d_29654cute1_E)
_ZN39_INTERNAL_ed1ae791_4_k_cu_bd9aec2d_29654cute1_E:
	.zero		1
	.type		_ZN39_INTERNAL_ed1ae791_4_k_cu_bd9aec2d_29654cuda3std3__45__cpo6cbeginE,@object
	.size		_ZN39_INTERNAL_ed1ae791_4_k_cu_bd9aec2d_29654cuda3std3__45__cpo6cbeginE,(_ZN39_INTERNAL_ed1ae791_4_k_cu_bd9aec2d_29654cuda3std3__48in_placeE - _ZN39_INTERNAL_ed1ae791_4_k_cu_bd9aec2d_29654cuda3std3__45__cpo6cbeginE)
_ZN39_INTERNAL_ed1ae791_4_k_cu_bd9aec2d_29654cuda3std3__45__cpo6cbeginE:
	.zero		1
	.type		_ZN39_INTERNAL_ed1ae791_4_k_cu_bd9aec2d_29654cuda3std3__48in_placeE,@object
	.size		_ZN39_INTERNAL_ed1ae791_4_k_cu_bd9aec2d_29654cuda3std3__48in_placeE,(_ZN39_INTERNAL_ed1ae791_4_k_cu_bd9aec2d_29654cuda3std6ranges3__45__cpo9iter_moveE - _ZN39_INTERNAL_ed1ae791_4_k_cu_bd9aec2d_29654cuda3std3__48in_placeE)
_ZN39_INTERNAL_ed1ae791_4_k_cu_bd9aec2d_29654cuda3std3__48in_placeE:
	.zero		1
	.type		_ZN39_INTERNAL_ed1ae791_4_k_cu_bd9aec2d_29654cuda3std6ranges3__45__cpo9iter_moveE,@object
	.size		_ZN39_INTERNAL_ed1ae791_4_k_cu_bd9aec2d_29654cuda3std6ranges3__45__cpo9iter_moveE,(_ZN39_INTERNAL_ed1ae791_4_k_cu_bd9aec2d_29654cuda3std3__45__cpo5beginE - _ZN39_INTERNAL_ed1ae791_4_k_cu_bd9aec2d_29654cuda3std6ranges3__45__cpo9iter_moveE)
_ZN39_INTERNAL_ed1ae791_4_k_cu_bd9aec2d_29654cuda3std6ranges3__45__cpo9iter_moveE:
	.zero		1
	.type		_ZN39_INTERNAL_ed1ae791_4_k_cu_bd9aec2d_29654cuda3std3__45__cpo5beginE,@object
	.size		_ZN39_INTERNAL_ed1ae791_4_k_cu_bd9aec2d_29654cuda3std3__45__cpo5beginE,(_ZN39_INTERNAL_ed1ae791_4_k_cu_bd9aec2d_29654cuda3std3__441_GLOBAL__N__ed1ae791_4_k_cu_bd9aec2d_29656ignoreE - _ZN39_INTERNAL_ed1ae791_4_k_cu_bd9aec2d_29654cuda3std3__45__cpo5beginE)
_ZN39_INTERNAL_ed1ae791_4_k_cu_bd9aec2d_29654cuda3std3__45__cpo5beginE:
	.zero		1
	.type		_ZN39_INTERNAL_ed1ae791_4_k_cu_bd9aec2d_29654cuda3std3__441_GLOBAL__N__ed1ae791_4_k_cu_bd9aec2d_29656ignoreE,@object
	.size		_ZN39_INTERNAL_ed1ae791_4_k_cu_bd9aec2d_29654cuda3std3__441_GLOBAL__N__ed1ae791_4_k_cu_bd9aec2d_29656ignoreE,(_ZN39_INTERNAL_ed1ae791_4_k_cu_bd9aec2d_29654cute7productE - _ZN39_INTERNAL_ed1ae791_4_k_cu_bd9aec2d_29654cuda3std3__441_GLOBAL__N__ed1ae791_4_k_cu_bd9aec2d_29656ignoreE)
_ZN39_INTERNAL_ed1ae791_4_k_cu_bd9aec2d_29654cuda3std3__441_GLOBAL__N__ed1ae791_4_k_cu_bd9aec2d_29656ignoreE:
	.zero		1
	.type		_ZN39_INTERNAL_ed1ae791_4_k_cu_bd9aec2d_29654cute7productE,@object
	.size		_ZN39_INTERNAL_ed1ae791_4_k_cu_bd9aec2d_29654cute7productE,(_ZN39_INTERNAL_ed1ae791_4_k_cu_bd9aec2d_29654cuda3std3__45__cpo3endE - _ZN39_INTERNAL_ed1ae791_4_k_cu_bd9aec2d_29654cute7productE)
_ZN39_INTERNAL_ed1ae791_4_k_cu_bd9aec2d_29654cute7productE:
	.zero		1
	.type		_ZN39_INTERNAL_ed1ae791_4_k_cu_bd9aec2d_29654cuda3std3__45__cpo3endE,@object
	.size		_ZN39_INTERNAL_ed1ae791_4_k_cu_bd9aec2d_29654cuda3std3__45__cpo3endE,(_ZN39_INTERNAL_ed1ae791_4_k_cu_bd9aec2d_29654cuda3std3__419piecewise_constructE - _ZN39_INTERNAL_ed1ae791_4_k_cu_bd9aec2d_29654cuda3std3__45__cpo3endE)
_ZN39_INTERNAL_ed1ae791_4_k_cu_bd9aec2d_29654cuda3std3__45__cpo3endE:
	.zero		1
	.type		_ZN39_INTERNAL_ed1ae791_4_k_cu_bd9aec2d_29654cuda3std3__419piecewise_constructE,@object
	.size		_ZN39_INTERNAL_ed1ae791_4_k_cu_bd9aec2d_29654cuda3std3__419piecewise_constructE,(_ZN39_INTERNAL_ed1ae791_4_k_cu_bd9aec2d_29654cuda3std3__45__cpo4cendE - _ZN39_INTERNAL_ed1ae791_4_k_cu_bd9aec2d_29654cuda3std3__419piecewise_constructE)
_ZN39_INTERNAL_ed1ae791_4_k_cu_bd9aec2d_29654cuda3std3__419piecewise_constructE:
	.zero		1
	.type		_ZN39_INTERNAL_ed1ae791_4_k_cu_bd9aec2d_29654cuda3std3__45__cpo4cendE,@object
	.size		_ZN39_INTERNAL_ed1ae791_4_k_cu_bd9aec2d_29654cuda3std3__45__cpo4cendE,(_ZN39_INTERNAL_ed1ae791_4_k_cu_bd9aec2d_29654cuda3std6ranges3__45__cpo4swapE - _ZN39_INTERNAL_ed1ae791_4_k_cu_bd9aec2d_29654cuda3std3__45__cpo4cendE)
_ZN39_INTERNAL_ed1ae791_4_k_cu_bd9aec2d_29654cuda3std3__45__cpo4cendE:
	.zero		1
	.type		_ZN39_INTERNAL_ed1ae791_4_k_cu_bd9aec2d_29654cuda3std6ranges3__45__cpo4swapE,@object
	.size		_ZN39_INTERNAL_ed1ae791_4_k_cu_bd9aec2d_29654cuda3std6ranges3__45__cpo4swapE,(.L_7 - _ZN39_INTERNAL_ed1ae791_4_k_cu_bd9aec2d_29654cuda3std6ranges3__45__cpo4swapE)
_ZN39_INTERNAL_ed1ae791_4_k_cu_bd9aec2d_29654cuda3std6ranges3__45__cpo4swapE:
	.zero		1
.L_7:


//--------------------- .nv.constant0._ZN7cutlass13device_kernelINS_4conv6kernel13ConvUniversalINS1_16ConvProblemShapeILNS1_8OperatorE1ELi2EEENS1_10collective14CollectiveConvINS1_46MainloopSm90TmaGmmaWarpSpecializedImplicitGemmILS5_1ELi14ELi2EN4cute5tupleIJNSA_1CILi2EEENSC_ILi1EEESE_EEENS1_36KernelImplicitTmaWarpSpecializedSm90ELi1EEENSB_IJNSC_ILi128EEESI_NSB_IJNSC_ILi32EEEEEEEEENS_10bfloat16_tESM_NSA_8TiledMMAINSA_8MMA_AtomIJNSA_4SM904GMMA28MMA_64x128x16_F32BF16BF16_SSILNSQ_5MajorE0ELSS_1ELNSQ_7ScaleInE1ELST_1EEEEEENSA_6LayoutINSB_IJSE_SE_SE_EEENSB_IJNSC_ILi0EEESY_SY_EEEEENSB_IJNSA_10UnderscoreES11_S11_EEEEENS7_6detail26Sm90ImplicitGemmTileTraitsINSA_20SM90_TMA_LOAD_IM2COLENSA_14ComposedLayoutINSA_7SwizzleILi2ELi4ELi3EEENSA_18smem_ptr_flag_bitsILi16EEENSW_INSB_IJNSB_IJNSC_ILi8EEENSC_ILi16EEEEEENSB_IJSJ_SE_EEENSB_IJSE_NSC_ILi14EEEEEEEEENSB_IJNSB_IJSJ_NSC_ILi256EEEEEENSB_IJSE_SY_EEENSB_IJSY_NSC_ILi4096EEEEEEEEEEEEEvEENS15_INSA_23SM90_TMA_LOAD_MULTICASTENS17_INS18_ILi3ELi4ELi3EEES1B_NSW_INSB_IJNSB_IJNSC_ILi64EEESD_EEENSB_IJS1C_NSC_ILi4EEEEEES1H_EEENSB_IJNSB_IJSE_NSC_ILi2048EEEEEENSB_IJS1U_NSC_ILi512EEEEEES1N_EEEEEEEvEEEENS_8epilogue10collective6detail29Sm90TmaWarpSpecializedAdapterINS29_15DefaultEpilogueISM_NSB_IJNSB_IJlllEEESE_SY_EEES2E_NS28_6thread17LinearCombinationISM_Li1EffLNS2F_9ScaleType4KindE0ELNS_15FloatRoundStyleE2ESM_EENS_4gemm15EpilogueDefaultEEEEEvvEEEEvNT_6ParamsE --------------------------
	.section	.nv.constant0._ZN7cutlass13device_kernelINS_4conv6kernel13ConvUniversalINS1_16ConvProblemShapeILNS1_8OperatorE1ELi2EEENS1_10collective14CollectiveConvINS1_46MainloopSm90TmaGmmaWarpSpecializedImplicitGemmILS5_1ELi14ELi2EN4cute5tupleIJNSA_1CILi2EEENSC_ILi1EEESE_EEENS1_36KernelImplicitTmaWarpSpecializedSm90ELi1EEENSB_IJNSC_ILi128EEESI_NSB_IJNSC_ILi32EEEEEEEEENS_10bfloat16_tESM_NSA_8TiledMMAINSA_8MMA_AtomIJNSA_4SM904GMMA28MMA_64x128x16_F32BF16BF16_SSILNSQ_5MajorE0ELSS_1ELNSQ_7ScaleInE1ELST_1EEEEEENSA_6LayoutINSB_IJSE_SE_SE_EEENSB_IJNSC_ILi0EEESY_SY_EEEEENSB_IJNSA_10UnderscoreES11_S11_EEEEENS7_6detail26Sm90ImplicitGemmTileTraitsINSA_20SM90_TMA_LOAD_IM2COLENSA_14ComposedLayoutINSA_7SwizzleILi2ELi4ELi3EEENSA_18smem_ptr_flag_bitsILi16EEENSW_INSB_IJNSB_IJNSC_ILi8EEENSC_ILi16EEEEEENSB_IJSJ_SE_EEENSB_IJSE_NSC_ILi14EEEEEEEEENSB_IJNSB_IJSJ_NSC_ILi256EEEEEENSB_IJSE_SY_EEENSB_IJSY_NSC_ILi4096EEEEEEEEEEEEEvEENS15_INSA_23SM90_TMA_LOAD_MULTICASTENS17_INS18_ILi3ELi4ELi3EEES1B_NSW_INSB_IJNSB_IJNSC_ILi64EEESD_EEENSB_IJS1C_NSC_ILi4EEEEEES1H_EEENSB_IJNSB_IJSE_NSC_ILi2048EEEEEENSB_IJS1U_NSC_ILi512EEEEEES1N_EEEEEEEvEEEENS_8epilogue10collective6detail29Sm90TmaWarpSpecializedAdapterINS29_15DefaultEpilogueISM_NSB_IJNSB_IJlllEEESE_SY_EEES2E_NS28_6thread17LinearCombinationISM_Li1EffLNS2F_9ScaleType4KindE0ELNS_15FloatRoundStyleE2ESM_EENS_4gemm15EpilogueDefaultEEEEEvvEEEEvNT_6ParamsE,"a",@progbits
	.sectionflags	@""
	.align	4
.nv.constant0._ZN7cutlass13device_kernelINS_4conv6kernel13ConvUniversalINS1_16ConvProblemShapeILNS1_8OperatorE1ELi2EEENS1_10collective14CollectiveConvINS1_46MainloopSm90TmaGmmaWarpSpecializedImplicitGemmILS5_1ELi14ELi2EN4cute5tupleIJNSA_1CILi2EEENSC_ILi1EEESE_EEENS1_36KernelImplicitTmaWarpSpecializedSm90ELi1EEENSB_IJNSC_ILi128EEESI_NSB_IJNSC_ILi32EEEEEEEEENS_10bfloat16_tESM_NSA_8TiledMMAINSA_8MMA_AtomIJNSA_4SM904GMMA28MMA_64x128x16_F32BF16BF16_SSILNSQ_5MajorE0ELSS_1ELNSQ_7ScaleInE1ELST_1EEEEEENSA_6LayoutINSB_IJSE_SE_SE_EEENSB_IJNSC_ILi0EEESY_SY_EEEEENSB_IJNSA_10UnderscoreES11_S11_EEEEENS7_6detail26Sm90ImplicitGemmTileTraitsINSA_20SM90_TMA_LOAD_IM2COLENSA_14ComposedLayoutINSA_7SwizzleILi2ELi4ELi3EEENSA_18smem_ptr_flag_bitsILi16EEENSW_INSB_IJNSB_IJNSC_ILi8EEENSC_ILi16EEEEEENSB_IJSJ_SE_EEENSB_IJSE_NSC_ILi14EEEEEEEEENSB_IJNSB_IJSJ_NSC_ILi256EEEEEENSB_IJSE_SY_EEENSB_IJSY_NSC_ILi4096EEEEEEEEEEEEEvEENS15_INSA_23SM90_TMA_LOAD_MULTICASTENS17_INS18_ILi3ELi4ELi3EEES1B_NSW_INSB_IJNSB_IJNSC_ILi64EEESD_EEENSB_IJS1C_NSC_ILi4EEEEEES1H_EEENSB_IJNSB_IJSE_NSC_ILi2048EEEEEENSB_IJS1U_NSC_ILi512EEEEEES1N_EEEEEEEvEEEENS_8epilogue10collective6detail29Sm90TmaWarpSpecializedAdapterINS29_15DefaultEpilogueISM_NSB_IJNSB_IJlllEEESE_SY_EEES2E_NS28_6thread17LinearCombinationISM_Li1EffLNS2F_9ScaleType4KindE0ELNS_15FloatRoundStyleE2ESM_EENS_4gemm15EpilogueDefaultEEEEEvvEEEEvNT_6ParamsE:
	.zero		1536


//--------------------- SYMBOLS --------------------------

	.type		.nv.reservedSmem.offset0,@object
	.size		.nv.reservedSmem.offset0,0x4
